//
// Generated by NVIDIA NVVM Compiler
//
// Compiler Build ID: CL-36424714
// Cuda compilation tools, release 13.0, V13.0.88
// Based on NVVM 20.0.0
//

.version 9.0
.target sm_100
.address_size 64

	// .globl	_Z11update_gridPfliiPy
.global .align 4 .b8 precalc_xorwow_matrix[102400];
.global .align 4 .b8 precalc_xorwow_offset_matrix[102400];
.global .align 4 .b8 mrg32k3aM1[2304];
.global .align 4 .b8 mrg32k3aM2[2304];
.global .align 4 .b8 mrg32k3aM1SubSeq[2016];
.global .align 4 .b8 mrg32k3aM2SubSeq[2016];
.global .align 4 .b8 mrg32k3aM1Seq[2304];
.global .align 4 .b8 mrg32k3aM2Seq[2304];
.const .align 8 .b8 __cr_lgamma_table[72];
.global .align 4 .b8 __cudart_i2opi_f[24] = {65, 144, 67, 60, 153, 149, 98, 219, 192, 221, 52, 245, 209, 87, 39, 252, 41, 21, 68, 78, 110, 131, 249, 162};

.visible .entry _Z11update_gridPfliiPy(
	.param .u64 .ptr .align 1 _Z11update_gridPfliiPy_param_0,
	.param .u64 _Z11update_gridPfliiPy_param_1,
	.param .u32 _Z11update_gridPfliiPy_param_2,
	.param .u32 _Z11update_gridPfliiPy_param_3,
	.param .u64 .ptr .align 1 _Z11update_gridPfliiPy_param_4
)
{
	.local .align 4 .b8 	__local_depot0[28];
	.reg .b64 	%SP;
	.reg .b64 	%SPL;
	.reg .pred 	%p<76>;
	.reg .b32 	%r<153>;
	.reg .b32 	%f<108>;
	.reg .b64 	%rd<93>;
	.reg .b64 	%fd<233>;

	mov.u64 	%SPL, __local_depot0;
	ld.param.u64 	%rd18, [_Z11update_gridPfliiPy_param_1];
	ld.param.u32 	%r44, [_Z11update_gridPfliiPy_param_2];
	ld.param.u32 	%r45, [_Z11update_gridPfliiPy_param_3];
	ld.param.u64 	%rd19, [_Z11update_gridPfliiPy_param_4];
	add.u64 	%rd1, %SPL, 0;
	add.u64 	%rd2, %SPL, 0;
	mov.u32 	%r46, %ctaid.x;
	mov.u32 	%r47, %ntid.x;
	mov.u32 	%r48, %tid.x;
	mad.lo.s32 	%r49, %r46, %r47, %r48;
	cvt.u64.u32 	%rd3, %r49;
	setp.lt.s32 	%p1, %r45, 1;
	setp.lt.s64 	%p2, %rd18, 1;
	or.pred  	%p3, %p1, %p2;
	@%p3 bra 	$L__BB0_21;
	cvt.u32.u64 	%r50, %rd3;
	mul.lo.s32 	%r51, %r50, 3419;
	xor.b32  	%r52, %r51, 1431655765;
	cvt.rn.f64.u32 	%fd1, %r52;
	mul.f64 	%fd2, %fd1, 0d3EE0000000000000;
	cvt.rmi.f64.f64 	%fd3, %fd2;
	mul.f64 	%fd4, %fd3, 0d4100000000000000;
	sub.f64 	%fd5, %fd1, %fd4;
	cvt.rn.f32.s32 	%f1, %r44;
	mul.f64 	%fd6, %fd3, 0d40C81C8000000000;
	div.rn.f64 	%fd7, %fd6, 0d41EFFFFFE5E00000;
	cvt.rmi.f64.f64 	%fd8, %fd7;
	mul.f64 	%fd9, %fd8, 0d41EFFFFFE5E00000;
	sub.f64 	%fd10, %fd6, %fd9;
	setp.lt.f64 	%p4, %fd10, 0d0000000000000000;
	add.f64 	%fd11, %fd10, 0d41EFFFFFE5E00000;
	selp.f64 	%fd12, %fd11, %fd10, %p4;
	mul.f64 	%fd13, %fd5, 0d40C81C8000000000;
	div.rn.f64 	%fd14, %fd13, 0d41EFFFFFE5E00000;
	cvt.rmi.f64.f64 	%fd15, %fd14;
	mul.f64 	%fd16, %fd15, 0d41EFFFFFE5E00000;
	sub.f64 	%fd17, %fd13, %fd16;
	setp.lt.f64 	%p5, %fd17, 0d0000000000000000;
	add.f64 	%fd18, %fd17, 0d41EFFFFFE5E00000;
	selp.f64 	%fd19, %fd18, %fd17, %p5;
	fma.rn.f64 	%fd20, %fd12, 0d4100000000000000, %fd19;
	div.rn.f64 	%fd21, %fd20, 0d41EFFFFFE5E00000;
	cvt.rmi.f64.f64 	%fd22, %fd21;
	mul.f64 	%fd23, %fd22, 0d41EFFFFFE5E00000;
	sub.f64 	%fd24, %fd20, %fd23;
	setp.lt.f64 	%p6, %fd24, 0d0000000000000000;
	add.f64 	%fd25, %fd24, 0d41EFFFFFE5E00000;
	selp.f64 	%fd26, %fd25, %fd24, %p6;
	setp.lt.f64 	%p7, %fd26, 0d0000000000000000;
	add.f64 	%fd27, %fd26, 0d41EFFFFFE5E00000;
	selp.f64 	%fd28, %fd27, %fd26, %p7;
	cvt.rzi.u32.f64 	%r1, %fd28;
	div.rn.f64 	%fd29, %fd6, 0d41EFFFF4D7600000;
	cvt.rmi.f64.f64 	%fd30, %fd29;
	mul.f64 	%fd31, %fd30, 0d41EFFFF4D7600000;
	sub.f64 	%fd32, %fd6, %fd31;
	setp.lt.f64 	%p8, %fd32, 0d0000000000000000;
	add.f64 	%fd33, %fd32, 0d41EFFFF4D7600000;
	selp.f64 	%fd34, %fd33, %fd32, %p8;
	div.rn.f64 	%fd35, %fd13, 0d41EFFFF4D7600000;
	cvt.rmi.f64.f64 	%fd36, %fd35;
	mul.f64 	%fd37, %fd36, 0d41EFFFF4D7600000;
	sub.f64 	%fd38, %fd13, %fd37;
	setp.lt.f64 	%p9, %fd38, 0d0000000000000000;
	add.f64 	%fd39, %fd38, 0d41EFFFF4D7600000;
	selp.f64 	%fd40, %fd39, %fd38, %p9;
	fma.rn.f64 	%fd41, %fd34, 0d4100000000000000, %fd40;
	div.rn.f64 	%fd42, %fd41, 0d41EFFFF4D7600000;
	cvt.rmi.f64.f64 	%fd43, %fd42;
	mul.f64 	%fd44, %fd43, 0d41EFFFF4D7600000;
	sub.f64 	%fd45, %fd41, %fd44;
	setp.lt.f64 	%p10, %fd45, 0d0000000000000000;
	add.f64 	%fd46, %fd45, 0d41EFFFF4D7600000;
	selp.f64 	%fd47, %fd46, %fd45, %p10;
	setp.lt.f64 	%p11, %fd47, 0d0000000000000000;
	add.f64 	%fd48, %fd47, 0d41EFFFF4D7600000;
	selp.f64 	%fd49, %fd48, %fd47, %p11;
	cvt.rzi.u32.f64 	%r2, %fd49;
	cvta.to.global.u64 	%rd4, %rd19;
	mov.b64 	%rd88, 0;
$L__BB0_2:
	setp.eq.s32 	%p12, %r50, 0;
	cvt.rn.f64.u32 	%fd50, %r2;
	selp.f64 	%fd51, 0d40C81C8000000000, %fd50, %p12;
	selp.f64 	%fd52, 0d40C81C8000000000, 0d41A66B8030000000, %p12;
	cvt.rn.f64.u32 	%fd53, %r1;
	selp.f64 	%fd54, 0d40C81C8000000000, %fd53, %p12;
	selp.f64 	%fd55, 0d40C81C8000000000, 0d413A1EE000000000, %p12;
	div.rn.f64 	%fd56, %fd54, 0d41EFFFFFE5E00000;
	cvt.rmi.f64.f64 	%fd57, %fd56;
	mul.f64 	%fd58, %fd57, 0d41EFFFFFE5E00000;
	sub.f64 	%fd59, %fd54, %fd58;
	setp.lt.f64 	%p13, %fd59, 0d0000000000000000;
	add.f64 	%fd60, %fd59, 0d41EFFFFFE5E00000;
	selp.f64 	%fd61, %fd60, %fd59, %p13;
	div.rn.f64 	%fd62, %fd61, 0d41EFFFFFE5E00000;
	cvt.rmi.f64.f64 	%fd63, %fd62;
	mul.f64 	%fd64, %fd63, 0d41EFFFFFE5E00000;
	sub.f64 	%fd65, %fd61, %fd64;
	setp.lt.f64 	%p14, %fd65, 0d0000000000000000;
	add.f64 	%fd66, %fd65, 0d41EFFFFFE5E00000;
	selp.f64 	%fd67, %fd66, %fd65, %p14;
	setp.lt.f64 	%p15, %fd67, 0d0000000000000000;
	selp.f64 	%fd68, 0d41EFFFFFE5E00000, 0d0000000000000000, %p15;
	add.f64 	%fd69, %fd67, %fd68;
	div.rn.f64 	%fd70, %fd69, 0d41EFFFFFE5E00000;
	cvt.rmi.f64.f64 	%fd71, %fd70;
	mul.f64 	%fd72, %fd71, 0d41EFFFFFE5E00000;
	sub.f64 	%fd73, %fd69, %fd72;
	setp.lt.f64 	%p16, %fd73, 0d0000000000000000;
	add.f64 	%fd74, %fd73, 0d41EFFFFFE5E00000;
	selp.f64 	%fd75, %fd74, %fd73, %p16;
	div.rn.f64 	%fd76, %fd55, 0d41EFFFFFE5E00000;
	cvt.rmi.f64.f64 	%fd77, %fd76;
	mul.f64 	%fd78, %fd77, 0d41EFFFFFE5E00000;
	sub.f64 	%fd79, %fd55, %fd78;
	setp.lt.f64 	%p17, %fd79, 0d0000000000000000;
	add.f64 	%fd80, %fd79, 0d41EFFFFFE5E00000;
	selp.f64 	%fd81, %fd80, %fd79, %p17;
	div.rn.f64 	%fd82, %fd81, 0d41EFFFFFE5E00000;
	cvt.rmi.f64.f64 	%fd83, %fd82;
	mul.f64 	%fd84, %fd83, 0d41EFFFFFE5E00000;
	sub.f64 	%fd85, %fd81, %fd84;
	setp.lt.f64 	%p18, %fd85, 0d0000000000000000;
	add.f64 	%fd86, %fd85, 0d41EFFFFFE5E00000;
	selp.f64 	%fd87, %fd86, %fd85, %p18;
	setp.lt.f64 	%p19, %fd87, 0d0000000000000000;
	selp.f64 	%fd88, 0d41EFFFFFE5E00000, 0d0000000000000000, %p19;
	add.f64 	%fd89, %fd87, %fd88;
	div.rn.f64 	%fd90, %fd89, 0d41EFFFFFE5E00000;
	cvt.rmi.f64.f64 	%fd91, %fd90;
	mul.f64 	%fd92, %fd91, 0d41EFFFFFE5E00000;
	sub.f64 	%fd93, %fd89, %fd92;
	setp.lt.f64 	%p20, %fd93, 0d0000000000000000;
	add.f64 	%fd94, %fd93, 0d41EFFFFFE5E00000;
	selp.f64 	%fd95, %fd94, %fd93, %p20;
	cvt.rzi.u32.f64 	%r54, %fd75;
	cvt.rzi.u32.f64 	%r55, %fd95;
	div.rn.f64 	%fd96, %fd52, 0d41EFFFF4D7600000;
	cvt.rmi.f64.f64 	%fd97, %fd96;
	mul.f64 	%fd98, %fd97, 0d41EFFFF4D7600000;
	sub.f64 	%fd99, %fd52, %fd98;
	setp.lt.f64 	%p21, %fd99, 0d0000000000000000;
	add.f64 	%fd100, %fd99, 0d41EFFFF4D7600000;
	selp.f64 	%fd101, %fd100, %fd99, %p21;
	div.rn.f64 	%fd102, %fd101, 0d41EFFFF4D7600000;
	cvt.rmi.f64.f64 	%fd103, %fd102;
	mul.f64 	%fd104, %fd103, 0d41EFFFF4D7600000;
	sub.f64 	%fd105, %fd101, %fd104;
	setp.lt.f64 	%p22, %fd105, 0d0000000000000000;
	add.f64 	%fd106, %fd105, 0d41EFFFF4D7600000;
	selp.f64 	%fd107, %fd106, %fd105, %p22;
	setp.lt.f64 	%p23, %fd107, 0d0000000000000000;
	selp.f64 	%fd108, 0d41EFFFF4D7600000, 0d0000000000000000, %p23;
	add.f64 	%fd109, %fd107, %fd108;
	div.rn.f64 	%fd110, %fd109, 0d41EFFFF4D7600000;
	cvt.rmi.f64.f64 	%fd111, %fd110;
	mul.f64 	%fd112, %fd111, 0d41EFFFF4D7600000;
	sub.f64 	%fd113, %fd109, %fd112;
	setp.lt.f64 	%p24, %fd113, 0d0000000000000000;
	add.f64 	%fd114, %fd113, 0d41EFFFF4D7600000;
	selp.f64 	%fd115, %fd114, %fd113, %p24;
	div.rn.f64 	%fd116, %fd51, 0d41EFFFF4D7600000;
	cvt.rmi.f64.f64 	%fd117, %fd116;
	mul.f64 	%fd118, %fd117, 0d41EFFFF4D7600000;
	sub.f64 	%fd119, %fd51, %fd118;
	setp.lt.f64 	%p25, %fd119, 0d0000000000000000;
	add.f64 	%fd120, %fd119, 0d41EFFFF4D7600000;
	selp.f64 	%fd121, %fd120, %fd119, %p25;
	div.rn.f64 	%fd122, %fd121, 0d41EFFFF4D7600000;
	cvt.rmi.f64.f64 	%fd123, %fd122;
	mul.f64 	%fd124, %fd123, 0d41EFFFF4D7600000;
	sub.f64 	%fd125, %fd121, %fd124;
	setp.lt.f64 	%p26, %fd125, 0d0000000000000000;
	add.f64 	%fd126, %fd125, 0d41EFFFF4D7600000;
	selp.f64 	%fd127, %fd126, %fd125, %p26;
	setp.lt.f64 	%p27, %fd127, 0d0000000000000000;
	selp.f64 	%fd128, 0d41EFFFF4D7600000, 0d0000000000000000, %p27;
	add.f64 	%fd129, %fd127, %fd128;
	div.rn.f64 	%fd130, %fd129, 0d41EFFFF4D7600000;
	cvt.rmi.f64.f64 	%fd131, %fd130;
	mul.f64 	%fd132, %fd131, 0d41EFFFF4D7600000;
	sub.f64 	%fd133, %fd129, %fd132;
	setp.lt.f64 	%p28, %fd133, 0d0000000000000000;
	add.f64 	%fd134, %fd133, 0d41EFFFF4D7600000;
	selp.f64 	%fd135, %fd134, %fd133, %p28;
	cvt.rzi.u32.f64 	%r56, %fd115;
	cvt.rzi.u32.f64 	%r57, %fd135;
	cvt.rn.f64.u32 	%fd136, %r54;
	cvt.rn.f64.u32 	%fd137, %r55;
	div.rn.f64 	%fd138, %fd136, 0d41EFFFFFE5E00000;
	cvt.rmi.f64.f64 	%fd139, %fd138;
	mul.f64 	%fd140, %fd139, 0d41EFFFFFE5E00000;
	sub.f64 	%fd141, %fd136, %fd140;
	setp.lt.f64 	%p29, %fd141, 0d0000000000000000;
	add.f64 	%fd142, %fd141, 0d41EFFFFFE5E00000;
	selp.f64 	%fd143, %fd142, %fd141, %p29;
	div.rn.f64 	%fd144, %fd143, 0d41EFFFFFE5E00000;
	cvt.rmi.f64.f64 	%fd145, %fd144;
	mul.f64 	%fd146, %fd145, 0d41EFFFFFE5E00000;
	sub.f64 	%fd147, %fd143, %fd146;
	setp.lt.f64 	%p30, %fd147, 0d0000000000000000;
	add.f64 	%fd148, %fd147, 0d41EFFFFFE5E00000;
	selp.f64 	%fd149, %fd148, %fd147, %p30;
	setp.lt.f64 	%p31, %fd149, 0d0000000000000000;
	add.f64 	%fd150, %fd149, 0d41EFFFFFE5E00000;
	selp.f64 	%fd151, %fd150, %fd149, %p31;
	div.rn.f64 	%fd152, %fd151, 0d41EFFFFFE5E00000;
	cvt.rmi.f64.f64 	%fd153, %fd152;
	mul.f64 	%fd154, %fd153, 0d41EFFFFFE5E00000;
	sub.f64 	%fd155, %fd151, %fd154;
	setp.lt.f64 	%p32, %fd155, 0d0000000000000000;
	add.f64 	%fd156, %fd155, 0d41EFFFFFE5E00000;
	selp.f64 	%fd157, %fd156, %fd155, %p32;
	div.rn.f64 	%fd158, %fd137, 0d41EFFFFFE5E00000;
	cvt.rmi.f64.f64 	%fd159, %fd158;
	mul.f64 	%fd160, %fd159, 0d41EFFFFFE5E00000;
	sub.f64 	%fd161, %fd137, %fd160;
	setp.lt.f64 	%p33, %fd161, 0d0000000000000000;
	add.f64 	%fd162, %fd161, 0d41EFFFFFE5E00000;
	selp.f64 	%fd163, %fd162, %fd161, %p33;
	div.rn.f64 	%fd164, %fd163, 0d41EFFFFFE5E00000;
	cvt.rmi.f64.f64 	%fd165, %fd164;
	mul.f64 	%fd166, %fd165, 0d41EFFFFFE5E00000;
	sub.f64 	%fd167, %fd163, %fd166;
	setp.lt.f64 	%p34, %fd167, 0d0000000000000000;
	add.f64 	%fd168, %fd167, 0d41EFFFFFE5E00000;
	selp.f64 	%fd169, %fd168, %fd167, %p34;
	setp.lt.f64 	%p35, %fd169, 0d0000000000000000;
	add.f64 	%fd170, %fd169, 0d41EFFFFFE5E00000;
	selp.f64 	%fd171, %fd170, %fd169, %p35;
	div.rn.f64 	%fd172, %fd171, 0d41EFFFFFE5E00000;
	cvt.rmi.f64.f64 	%fd173, %fd172;
	mul.f64 	%fd174, %fd173, 0d41EFFFFFE5E00000;
	sub.f64 	%fd175, %fd171, %fd174;
	setp.lt.f64 	%p36, %fd175, 0d0000000000000000;
	add.f64 	%fd176, %fd175, 0d41EFFFFFE5E00000;
	selp.f64 	%fd177, %fd176, %fd175, %p36;
	cvt.rzi.u32.f64 	%r142, %fd157;
	cvt.rzi.u32.f64 	%r143, %fd177;
	cvt.rn.f64.u32 	%fd178, %r56;
	cvt.rn.f64.u32 	%fd179, %r57;
	div.rn.f64 	%fd180, %fd178, 0d41EFFFF4D7600000;
	cvt.rmi.f64.f64 	%fd181, %fd180;
	mul.f64 	%fd182, %fd181, 0d41EFFFF4D7600000;
	sub.f64 	%fd183, %fd178, %fd182;
	setp.lt.f64 	%p37, %fd183, 0d0000000000000000;
	add.f64 	%fd184, %fd183, 0d41EFFFF4D7600000;
	selp.f64 	%fd185, %fd184, %fd183, %p37;
	div.rn.f64 	%fd186, %fd185, 0d41EFFFF4D7600000;
	cvt.rmi.f64.f64 	%fd187, %fd186;
	mul.f64 	%fd188, %fd187, 0d41EFFFF4D7600000;
	sub.f64 	%fd189, %fd185, %fd188;
	setp.lt.f64 	%p38, %fd189, 0d0000000000000000;
	add.f64 	%fd190, %fd189, 0d41EFFFF4D7600000;
	selp.f64 	%fd191, %fd190, %fd189, %p38;
	setp.lt.f64 	%p39, %fd191, 0d0000000000000000;
	add.f64 	%fd192, %fd191, 0d41EFFFF4D7600000;
	selp.f64 	%fd193, %fd192, %fd191, %p39;
	div.rn.f64 	%fd194, %fd193, 0d41EFFFF4D7600000;
	cvt.rmi.f64.f64 	%fd195, %fd194;
	mul.f64 	%fd196, %fd195, 0d41EFFFF4D7600000;
	sub.f64 	%fd197, %fd193, %fd196;
	setp.lt.f64 	%p40, %fd197, 0d0000000000000000;
	add.f64 	%fd198, %fd197, 0d41EFFFF4D7600000;
	selp.f64 	%fd199, %fd198, %fd197, %p40;
	div.rn.f64 	%fd200, %fd179, 0d41EFFFF4D7600000;
	cvt.rmi.f64.f64 	%fd201, %fd200;
	mul.f64 	%fd202, %fd201, 0d41EFFFF4D7600000;
	sub.f64 	%fd203, %fd179, %fd202;
	setp.lt.f64 	%p41, %fd203, 0d0000000000000000;
	add.f64 	%fd204, %fd203, 0d41EFFFF4D7600000;
	selp.f64 	%fd205, %fd204, %fd203, %p41;
	div.rn.f64 	%fd206, %fd205, 0d41EFFFF4D7600000;
	cvt.rmi.f64.f64 	%fd207, %fd206;
	mul.f64 	%fd208, %fd207, 0d41EFFFF4D7600000;
	sub.f64 	%fd209, %fd205, %fd208;
	setp.lt.f64 	%p42, %fd209, 0d0000000000000000;
	add.f64 	%fd210, %fd209, 0d41EFFFF4D7600000;
	selp.f64 	%fd211, %fd210, %fd209, %p42;
	setp.lt.f64 	%p43, %fd211, 0d0000000000000000;
	add.f64 	%fd212, %fd211, 0d41EFFFF4D7600000;
	selp.f64 	%fd213, %fd212, %fd211, %p43;
	div.rn.f64 	%fd214, %fd213, 0d41EFFFF4D7600000;
	cvt.rmi.f64.f64 	%fd215, %fd214;
	mul.f64 	%fd216, %fd215, 0d41EFFFF4D7600000;
	sub.f64 	%fd217, %fd213, %fd216;
	setp.lt.f64 	%p44, %fd217, 0d0000000000000000;
	add.f64 	%fd218, %fd217, 0d41EFFFF4D7600000;
	selp.f64 	%fd219, %fd218, %fd217, %p44;
	cvt.rzi.u32.f64 	%r140, %fd199;
	cvt.rzi.u32.f64 	%r139, %fd219;
	mov.u32 	%r141, %r140;
	mov.u32 	%r144, %r142;
$L__BB0_3:
	mov.u32 	%r12, %r144;
	mov.u32 	%r11, %r143;
	mov.u32 	%r144, %r142;
	mov.u32 	%r9, %r141;
	mov.u32 	%r141, %r140;
	mov.u32 	%r7, %r139;
	atom.global.add.u64 	%rd41, [%rd4], 1;
	sub.s32 	%r59, -209, %r12;
	mov.b32 	%r72, 810728;
	// begin inline asm
	mul.wide.u32 %rd23, %r72, %r59;
	// end inline asm
	mov.b32 	%r74, 1403580;
	// begin inline asm
	mad.wide.u32 %rd24, %r74, %r11, %rd23;
	// end inline asm
	{ .reg .b32 tmp; mov.b64 {tmp, %r62}, %rd24; }
	mov.b32 	%r77, 209;
	// begin inline asm
	mul.wide.u32 %rd26, %r62, %r77;
	// end inline asm
	and.b64  	%rd42, %rd24, 4294967295;
	add.s64 	%rd43, %rd26, %rd42;
	setp.gt.u64 	%p45, %rd43, 4294967086;
	add.s64 	%rd44, %rd43, -4294967087;
	selp.b64 	%rd45, %rd44, %rd43, %p45;
	cvt.u32.u64 	%r143, %rd45;
	sub.s32 	%r65, -22853, %r9;
	mov.b32 	%r78, 1370589;
	// begin inline asm
	mul.wide.u32 %rd27, %r78, %r65;
	// end inline asm
	mov.b32 	%r80, 527612;
	// begin inline asm
	mad.wide.u32 %rd28, %r80, %r141, %rd27;
	// end inline asm
	{ .reg .b32 tmp; mov.b64 {tmp, %r68}, %rd28; }
	mov.b32 	%r85, 22853;
	// begin inline asm
	mul.wide.u32 %rd30, %r68, %r85;
	// end inline asm
	and.b64  	%rd46, %rd28, 4294967295;
	add.s64 	%rd47, %rd30, %rd46;
	{ .reg .b32 tmp; mov.b64 {tmp, %r70}, %rd47; }
	// begin inline asm
	mul.wide.u32 %rd31, %r70, %r85;
	// end inline asm
	and.b64  	%rd48, %rd47, 4294967295;
	add.s64 	%rd49, %rd48, %rd31;
	setp.gt.u64 	%p46, %rd49, 4294944442;
	add.s64 	%rd50, %rd49, -4294944443;
	selp.b64 	%rd51, %rd50, %rd49, %p46;
	cvt.u32.u64 	%r139, %rd51;
	sub.s32 	%r86, %r143, %r139;
	setp.gt.u64 	%p47, %rd45, %rd51;
	add.s32 	%r87, %r86, -209;
	selp.b32 	%r88, %r86, %r87, %p47;
	cvt.rn.f64.u32 	%fd220, %r88;
	mul.f64 	%fd221, %fd220, 0d3DF000000D10000B;
	cvt.rn.f32.f64 	%f19, %fd221;
	cvt.f64.f32 	%fd222, %f19;
	mul.f64 	%fd223, %fd222, 0d400921FB4D12D84A;
	cvt.rn.f32.f64 	%f2, %fd223;
	sub.s32 	%r73, -209, %r11;
	// begin inline asm
	mul.wide.u32 %rd32, %r72, %r73;
	// end inline asm
	// begin inline asm
	mad.wide.u32 %rd33, %r74, %r144, %rd32;
	// end inline asm
	{ .reg .b32 tmp; mov.b64 {tmp, %r76}, %rd33; }
	// begin inline asm
	mul.wide.u32 %rd35, %r76, %r77;
	// end inline asm
	and.b64  	%rd52, %rd33, 4294967295;
	add.s64 	%rd53, %rd35, %rd52;
	setp.gt.u64 	%p48, %rd53, 4294967086;
	add.s64 	%rd54, %rd53, -4294967087;
	selp.b64 	%rd55, %rd54, %rd53, %p48;
	cvt.u32.u64 	%r142, %rd55;
	sub.s32 	%r79, -22853, %r7;
	// begin inline asm
	mul.wide.u32 %rd36, %r78, %r79;
	// end inline asm
	// begin inline asm
	mad.wide.u32 %rd37, %r80, %r139, %rd36;
	// end inline asm
	{ .reg .b32 tmp; mov.b64 {tmp, %r82}, %rd37; }
	// begin inline asm
	mul.wide.u32 %rd39, %r82, %r85;
	// end inline asm
	and.b64  	%rd56, %rd37, 4294967295;
	add.s64 	%rd57, %rd39, %rd56;
	{ .reg .b32 tmp; mov.b64 {tmp, %r84}, %rd57; }
	// begin inline asm
	mul.wide.u32 %rd40, %r84, %r85;
	// end inline asm
	and.b64  	%rd58, %rd57, 4294967295;
	add.s64 	%rd59, %rd58, %rd40;
	setp.gt.u64 	%p49, %rd59, 4294944442;
	add.s64 	%rd60, %rd59, -4294944443;
	selp.b64 	%rd61, %rd60, %rd59, %p49;
	cvt.u32.u64 	%r140, %rd61;
	sub.s32 	%r89, %r142, %r140;
	setp.gt.u64 	%p50, %rd55, %rd61;
	add.s32 	%r90, %r89, -209;
	selp.b32 	%r91, %r89, %r90, %p50;
	cvt.rn.f64.u32 	%fd224, %r91;
	mul.f64 	%fd225, %fd224, 0d3DF000000D10000B;
	cvt.rn.f32.f64 	%f20, %fd225;
	cvt.f64.f32 	%fd226, %f20;
	add.f64 	%fd227, %fd226, 0dBFE0000000000000;
	add.f64 	%fd228, %fd227, %fd227;
	cvt.rn.f32.f64 	%f3, %fd228;
	mul.f32 	%f21, %f3, %f3;
	mov.f32 	%f22, 0f3F800000;
	sub.f32 	%f23, %f22, %f21;
	sqrt.rn.f32 	%f4, %f23;
	mul.f32 	%f24, %f2, 0f3F22F983;
	cvt.rni.s32.f32 	%r152, %f24;
	cvt.rn.f32.s32 	%f25, %r152;
	fma.rn.f32 	%f26, %f25, 0fBFC90FDA, %f2;
	fma.rn.f32 	%f27, %f25, 0fB3A22168, %f26;
	fma.rn.f32 	%f107, %f25, 0fA7C234C5, %f27;
	abs.f32 	%f6, %f2;
	setp.ltu.f32 	%p51, %f6, 0f47CE4780;
	mov.u32 	%r148, %r152;
	mov.f32 	%f106, %f107;
	@%p51 bra 	$L__BB0_11;
	setp.neu.f32 	%p52, %f6, 0f7F800000;
	@%p52 bra 	$L__BB0_6;
	mov.f32 	%f30, 0f00000000;
	mul.rn.f32 	%f106, %f2, %f30;
	mov.b32 	%r148, 0;
	bra.uni 	$L__BB0_11;
$L__BB0_6:
	mov.b32 	%r18, %f2;
	shl.b32 	%r93, %r18, 8;
	or.b32  	%r19, %r93, -2147483648;
	mov.b64 	%rd91, 0;
	mov.b32 	%r145, 0;
	mov.u64 	%rd89, __cudart_i2opi_f;
	mov.u64 	%rd90, %rd2;
$L__BB0_7:
	.pragma "nounroll";
	ld.global.nc.u32 	%r94, [%rd89];
	mad.wide.u32 	%rd64, %r94, %r19, %rd91;
	shr.u64 	%rd91, %rd64, 32;
	st.local.u32 	[%rd90], %rd64;
	add.s32 	%r145, %r145, 1;
	add.s64 	%rd90, %rd90, 4;
	add.s64 	%rd89, %rd89, 4;
	setp.ne.s32 	%p53, %r145, 6;
	@%p53 bra 	$L__BB0_7;
	shr.u32 	%r95, %r18, 23;
	st.local.u32 	[%rd2+24], %rd91;
	and.b32  	%r22, %r95, 31;
	and.b32  	%r96, %r95, 224;
	add.s32 	%r97, %r96, -128;
	shr.u32 	%r98, %r97, 5;
	mul.wide.u32 	%rd65, %r98, 4;
	sub.s64 	%rd12, %rd2, %rd65;
	ld.local.u32 	%r146, [%rd12+24];
	ld.local.u32 	%r147, [%rd12+20];
	setp.eq.s32 	%p54, %r22, 0;
	@%p54 bra 	$L__BB0_10;
	shf.l.wrap.b32 	%r146, %r147, %r146, %r22;
	ld.local.u32 	%r99, [%rd12+16];
	shf.l.wrap.b32 	%r147, %r99, %r147, %r22;
$L__BB0_10:
	shr.u32 	%r100, %r146, 30;
	shf.l.wrap.b32 	%r101, %r147, %r146, 2;
	shl.b32 	%r102, %r147, 2;
	shr.u32 	%r103, %r101, 31;
	add.s32 	%r104, %r103, %r100;
	neg.s32 	%r105, %r104;
	setp.lt.s32 	%p55, %r18, 0;
	selp.b32 	%r148, %r105, %r104, %p55;
	xor.b32  	%r106, %r101, %r18;
	shr.s32 	%r107, %r101, 31;
	xor.b32  	%r108, %r107, %r101;
	xor.b32  	%r109, %r107, %r102;
	cvt.u64.u32 	%rd66, %r108;
	shl.b64 	%rd67, %rd66, 32;
	cvt.u64.u32 	%rd68, %r109;
	or.b64  	%rd69, %rd67, %rd68;
	cvt.rn.f64.s64 	%fd229, %rd69;
	mul.f64 	%fd230, %fd229, 0d3BF921FB54442D19;
	cvt.rn.f32.f64 	%f28, %fd230;
	neg.f32 	%f29, %f28;
	setp.lt.s32 	%p56, %r106, 0;
	selp.f32 	%f106, %f29, %f28, %p56;
$L__BB0_11:
	setp.ltu.f32 	%p57, %f6, 0f47CE4780;
	add.s32 	%r111, %r148, 1;
	mul.rn.f32 	%f31, %f106, %f106;
	and.b32  	%r112, %r148, 1;
	setp.eq.b32 	%p58, %r112, 1;
	selp.f32 	%f32, %f106, 0f3F800000, %p58;
	fma.rn.f32 	%f33, %f31, %f32, 0f00000000;
	fma.rn.f32 	%f34, %f31, 0f37CBAC00, 0fBAB607ED;
	selp.f32 	%f35, 0fB94D4153, %f34, %p58;
	selp.f32 	%f36, 0f3C0885E4, 0f3D2AAABB, %p58;
	fma.rn.f32 	%f37, %f35, %f31, %f36;
	selp.f32 	%f38, 0fBE2AAAA8, 0fBEFFFFFF, %p58;
	fma.rn.f32 	%f39, %f37, %f31, %f38;
	fma.rn.f32 	%f40, %f39, %f33, %f32;
	and.b32  	%r113, %r111, 2;
	setp.eq.s32 	%p59, %r113, 0;
	mov.f32 	%f41, 0f00000000;
	sub.f32 	%f42, %f41, %f40;
	selp.f32 	%f43, %f40, %f42, %p59;
	mul.f32 	%f10, %f4, %f43;
	@%p57 bra 	$L__BB0_19;
	setp.neu.f32 	%p60, %f6, 0f7F800000;
	@%p60 bra 	$L__BB0_14;
	mov.f32 	%f46, 0f00000000;
	mul.rn.f32 	%f107, %f2, %f46;
	mov.b32 	%r152, 0;
	bra.uni 	$L__BB0_19;
$L__BB0_14:
	mov.b32 	%r31, %f2;
	shl.b32 	%r115, %r31, 8;
	or.b32  	%r32, %r115, -2147483648;
	mov.b64 	%rd92, 0;
	mov.b32 	%r149, 0;
$L__BB0_15:
	.pragma "nounroll";
	mul.wide.u32 	%rd71, %r149, 4;
	mov.u64 	%rd72, __cudart_i2opi_f;
	add.s64 	%rd73, %rd72, %rd71;
	ld.global.nc.u32 	%r116, [%rd73];
	mad.wide.u32 	%rd74, %r116, %r32, %rd92;
	shr.u64 	%rd92, %rd74, 32;
	add.s64 	%rd75, %rd1, %rd71;
	st.local.u32 	[%rd75], %rd74;
	add.s32 	%r149, %r149, 1;
	setp.ne.s32 	%p61, %r149, 6;
	@%p61 bra 	$L__BB0_15;
	shr.u32 	%r117, %r31, 23;
	st.local.u32 	[%rd1+24], %rd92;
	and.b32  	%r35, %r117, 31;
	and.b32  	%r118, %r117, 224;
	add.s32 	%r119, %r118, -128;
	shr.u32 	%r120, %r119, 5;
	mul.wide.u32 	%rd76, %r120, 4;
	sub.s64 	%rd15, %rd1, %rd76;
	ld.local.u32 	%r150, [%rd15+24];
	ld.local.u32 	%r151, [%rd15+20];
	setp.eq.s32 	%p62, %r35, 0;
	@%p62 bra 	$L__BB0_18;
	shf.l.wrap.b32 	%r150, %r151, %r150, %r35;
	ld.local.u32 	%r121, [%rd15+16];
	shf.l.wrap.b32 	%r151, %r121, %r151, %r35;
$L__BB0_18:
	shr.u32 	%r122, %r150, 30;
	shf.l.wrap.b32 	%r123, %r151, %r150, 2;
	shl.b32 	%r124, %r151, 2;
	shr.u32 	%r125, %r123, 31;
	add.s32 	%r126, %r125, %r122;
	neg.s32 	%r127, %r126;
	setp.lt.s32 	%p63, %r31, 0;
	selp.b32 	%r152, %r127, %r126, %p63;
	xor.b32  	%r128, %r123, %r31;
	shr.s32 	%r129, %r123, 31;
	xor.b32  	%r130, %r129, %r123;
	xor.b32  	%r131, %r129, %r124;
	cvt.u64.u32 	%rd77, %r130;
	shl.b64 	%rd78, %rd77, 32;
	cvt.u64.u32 	%rd79, %r131;
	or.b64  	%rd80, %rd78, %rd79;
	cvt.rn.f64.s64 	%fd231, %rd80;
	mul.f64 	%fd232, %fd231, 0d3BF921FB54442D19;
	cvt.rn.f32.f64 	%f44, %fd232;
	neg.f32 	%f45, %f44;
	setp.lt.s32 	%p64, %r128, 0;
	selp.f32 	%f107, %f45, %f44, %p64;
$L__BB0_19:
	mul.rn.f32 	%f47, %f107, %f107;
	and.b32  	%r133, %r152, 1;
	setp.eq.b32 	%p65, %r133, 1;
	selp.f32 	%f48, 0f3F800000, %f107, %p65;
	fma.rn.f32 	%f49, %f47, %f48, 0f00000000;
	fma.rn.f32 	%f50, %f47, 0f37CBAC00, 0fBAB607ED;
	selp.f32 	%f51, %f50, 0fB94D4153, %p65;
	selp.f32 	%f52, 0f3D2AAABB, 0f3C0885E4, %p65;
	fma.rn.f32 	%f53, %f51, %f47, %f52;
	selp.f32 	%f54, 0fBEFFFFFF, 0fBE2AAAA8, %p65;
	fma.rn.f32 	%f55, %f53, %f47, %f54;
	fma.rn.f32 	%f56, %f55, %f49, %f48;
	and.b32  	%r134, %r152, 2;
	setp.eq.s32 	%p66, %r134, 0;
	mov.f32 	%f57, 0f00000000;
	sub.f32 	%f58, %f57, %f56;
	selp.f32 	%f59, %f56, %f58, %p66;
	mul.f32 	%f14, %f4, %f59;
	mul.f32 	%f60, %f10, 0f41200000;
	div.rn.f32 	%f15, %f60, %f14;
	mul.f32 	%f61, %f3, 0f41200000;
	div.rn.f32 	%f16, %f61, %f14;
	mul.f32 	%f62, %f14, 0f41400000;
	fma.rn.f32 	%f63, %f10, 0f00000000, %f62;
	fma.rn.f32 	%f17, %f3, 0f00000000, %f63;
	fma.rn.f32 	%f64, %f17, %f17, 0f42100000;
	add.f32 	%f65, %f64, 0fC3100000;
	abs.f32 	%f66, %f15;
	setp.gtu.f32 	%p67, %f66, 0f41200000;
	abs.f32 	%f67, %f16;
	setp.gtu.f32 	%p68, %f67, 0f41200000;
	or.pred  	%p69, %p67, %p68;
	setp.leu.f32 	%p70, %f65, 0f00000000;
	or.pred  	%p71, %p69, %p70;
	@%p71 bra 	$L__BB0_3;
	ld.param.u32 	%r138, [_Z11update_gridPfliiPy_param_3];
	ld.param.u64 	%rd87, [_Z11update_gridPfliiPy_param_0];
	sqrt.rn.f32 	%f69, %f65;
	sub.f32 	%f70, %f17, %f69;
	mul.f32 	%f71, %f70, %f10;
	mov.f32 	%f72, 0f40800000;
	sub.f32 	%f73, %f72, %f71;
	fma.rn.f32 	%f74, %f73, %f73, 0f00000000;
	fma.rn.f32 	%f75, %f71, %f71, 0f00000000;
	mul.f32 	%f76, %f70, %f14;
	sub.f32 	%f77, %f72, %f76;
	add.f32 	%f78, %f76, 0fC1400000;
	fma.rn.f32 	%f79, %f77, %f77, %f74;
	fma.rn.f32 	%f80, %f78, %f78, %f75;
	mul.f32 	%f81, %f70, %f3;
	mov.f32 	%f82, 0fBF800000;
	sub.f32 	%f83, %f82, %f81;
	fma.rn.f32 	%f84, %f83, %f83, %f79;
	fma.rn.f32 	%f85, %f81, %f81, %f80;
	sqrt.rn.f32 	%f86, %f85;
	sqrt.rn.f32 	%f87, %f84;
	div.rn.f32 	%f88, %f73, %f87;
	div.rn.f32 	%f89, %f71, %f86;
	fma.rn.f32 	%f90, %f88, %f89, 0f00000000;
	div.rn.f32 	%f91, %f77, %f87;
	div.rn.f32 	%f92, %f78, %f86;
	fma.rn.f32 	%f93, %f91, %f92, %f90;
	div.rn.f32 	%f94, %f83, %f87;
	div.rn.f32 	%f95, %f81, %f86;
	fma.rn.f32 	%f96, %f94, %f95, %f93;
	setp.lt.f32 	%p72, %f96, 0f00000000;
	selp.f32 	%f97, 0f00000000, %f96, %p72;
	add.f32 	%f98, %f15, 0f41200000;
	mul.f32 	%f99, %f98, %f1;
	div.rn.f32 	%f100, %f99, 0f41A00000;
	cvt.rzi.s32.f32 	%r135, %f100;
	add.f32 	%f101, %f16, 0f41200000;
	mul.f32 	%f102, %f101, %f1;
	div.rn.f32 	%f103, %f102, 0f41A00000;
	cvt.rzi.s32.f32 	%r136, %f103;
	mad.lo.s32 	%r137, %r135, %r44, %r136;
	cvta.to.global.u64 	%rd81, %rd87;
	mul.wide.s32 	%rd82, %r137, 4;
	add.s64 	%rd83, %rd81, %rd82;
	ld.global.f32 	%f104, [%rd83];
	add.f32 	%f105, %f97, %f104;
	st.global.f32 	[%rd83], %f105;
	add.s64 	%rd16, %rd88, 1;
	cvt.s64.s32 	%rd84, %r138;
	setp.lt.s64 	%p73, %rd16, %rd84;
	mad.lo.s64 	%rd85, %rd3, %rd88, %rd3;
	setp.lt.s64 	%p74, %rd85, %rd18;
	and.pred  	%p75, %p73, %p74;
	mov.u64 	%rd88, %rd16;
	@%p75 bra 	$L__BB0_2;
$L__BB0_21:
	ret;

}


// ===== COMPILED SASS (sm_100) =====

	.target	sm_100

	.elftype	@"ET_EXEC"


//--------------------- .note.nv.tkinfo           --------------------------
	.section	.note.nv.tkinfo,"",@"SHT_NOTE"
	.sectionflags	@"SHF_NOTE_NV_TKINFO"
	.tkinfo
        /*0018*/ 	.word	0x00000002
        /*0030*/ 	.string	""
        /*0030*/ 	.string	"ptxas"
        /*0030*/ 	.string	"Cuda compilation tools, release 13.0, V13.0.88"
        /*0030*/ 	.string	"Build cuda_13.0.r13.0/compiler.36424714_0"
        /*0030*/ 	.string	"-arch sm_100 -m 64 "



//--------------------- .note.nv.cuinfo           --------------------------
	.section	.note.nv.cuinfo,"",@"SHT_NOTE"
	.sectionflags	@"SHF_NOTE_NV_CUINFO"
        /*0018*/ 	.short	0x0002
        /*001a*/ 	.short	0x0064
        /*001c*/ 	.short	0x0082
	.zero		2


//--------------------- .nv.info                  --------------------------
	.section	.nv.info,"",@"SHT_CUDA_INFO"
	.align	4


	//----- nvinfo : EIATTR_REGCOUNT
	.align		4
        /*0000*/ 	.byte	0x04, 0x2f
        /*0002*/ 	.short	(.L_11 - .L_10)
	.align		4
.L_10:
        /*0004*/ 	.word	index@(_Z11update_gridPfliiPy)
        /*0008*/ 	.word	0x00000026


	//----- nvinfo : EIATTR_FRAME_SIZE
	.align		4
.L_11:
        /*000c*/ 	.byte	0x04, 0x11
        /*000e*/ 	.short	(.L_13 - .L_12)
	.align		4
.L_12:
        /*0010*/ 	.word	index@($__internal_2_$__cuda_sm3x_div_rn_noftz_f32_slowpath)
        /*0014*/ 	.word	0x00000020


	//----- nvinfo : EIATTR_FRAME_SIZE
	.align		4
.L_13:
        /*0018*/ 	.byte	0x04, 0x11
        /*001a*/ 	.short	(.L_15 - .L_14)
	.align		4
.L_14:
        /*001c*/ 	.word	index@($__internal_1_$__cuda_sm20_sqrt_rn_f32_slowpath)
        /*0020*/ 	.word	0x00000020


	//----- nvinfo : EIATTR_FRAME_SIZE
	.align		4
.L_15:
        /*0024*/ 	.byte	0x04, 0x11
        /*0026*/ 	.short	(.L_17 - .L_16)
	.align		4
.L_16:
        /*0028*/ 	.word	index@($__internal_0_$__cuda_sm20_div_rn_f64_full)
        /*002c*/ 	.word	0x00000020


	//----- nvinfo : EIATTR_FRAME_SIZE
	.align		4
.L_17:
        /*0030*/ 	.byte	0x04, 0x11
        /*0032*/ 	.short	(.L_19 - .L_18)
	.align		4
.L_18:
        /*0034*/ 	.word	index@(_Z11update_gridPfliiPy)
        /*0038*/ 	.word	0x00000020


	//----- nvinfo : EIATTR_MIN_STACK_SIZE
	.align		4
.L_19:
        /*003c*/ 	.byte	0x04, 0x12
        /*003e*/ 	.short	(.L_21 - .L_20)
	.align		4
.L_20:
        /*0040*/ 	.word	index@(_Z11update_gridPfliiPy)
        /*0044*/ 	.word	0x00000020
.L_21:


//--------------------- .nv.compat                --------------------------
	.section	.nv.compat,"",@"SHT_CUDA_COMPAT_INFO"
	.align	4
        /*0000*/ 	.byte	0x02, 0x09, 0x00, 0x00, 0x02, 0x02, 0x01, 0x00, 0x02, 0x05, 0x05, 0x00, 0x03, 0x07, 0x01, 0x01
        /*0010*/ 	.byte	0x02, 0x03, 0x00, 0x00, 0x02, 0x06, 0x01, 0x00, 0x04, 0x0b, 0x08, 0x00, 0x01, 0x00, 0x00, 0x00
        /*0020*/ 	.byte	0x00, 0x00, 0x00, 0x00


//--------------------- .nv.info._Z11update_gridPfliiPy --------------------------
	.section	.nv.info._Z11update_gridPfliiPy,"",@"SHT_CUDA_INFO"
	.sectionflags	@""
	.align	4


	//----- nvinfo : EIATTR_CUDA_API_VERSION
	.align		4
        /*0000*/ 	.byte	0x04, 0x37
        /*0002*/ 	.short	(.L_23 - .L_22)
.L_22:
        /*0004*/ 	.word	0x00000082


	//----- nvinfo : EIATTR_KPARAM_INFO
	.align		4
.L_23:
        /*0008*/ 	.byte	0x04, 0x17
        /*000a*/ 	.short	(.L_25 - .L_24)
.L_24:
        /*000c*/ 	.word	0x00000000
        /*0010*/ 	.short	0x0004
        /*0012*/ 	.short	0x0018
        /*0014*/ 	.byte	0x00, 0xf5, 0x21, 0x00


	//----- nvinfo : EIATTR_KPARAM_INFO
	.align		4
.L_25:
        /*0018*/ 	.byte	0x04, 0x17
        /*001a*/ 	.short	(.L_27 - .L_26)
.L_26:
        /*001c*/ 	.word	0x00000000
        /*0020*/ 	.short	0x0003
        /*0022*/ 	.short	0x0014
        /*0024*/ 	.byte	0x00, 0xf0, 0x11, 0x00


	//----- nvinfo : EIATTR_KPARAM_INFO
	.align		4
.L_27:
        /*0028*/ 	.byte	0x04, 0x17
        /*002a*/ 	.short	(.L_29 - .L_28)
.L_28:
        /*002c*/ 	.word	0x00000000
        /*0030*/ 	.short	0x0002
        /*0032*/ 	.short	0x0010
        /*0034*/ 	.byte	0x00, 0xf0, 0x11, 0x00


	//----- nvinfo : EIATTR_KPARAM_INFO
	.align		4
.L_29:
        /*0038*/ 	.byte	0x04, 0x17
        /*003a*/ 	.short	(.L_31 - .L_30)
.L_30:
        /*003c*/ 	.word	0x00000000
        /*0040*/ 	.short	0x0001
        /*0042*/ 	.short	0x0008
        /*0044*/ 	.byte	0x00, 0xf0, 0x21, 0x00


	//----- nvinfo : EIATTR_KPARAM_INFO
	.align		4
.L_31:
        /*0048*/ 	.byte	0x04, 0x17
        /*004a*/ 	.short	(.L_33 - .L_32)
.L_32:
        /*004c*/ 	.word	0x00000000
        /*0050*/ 	.short	0x0000
        /*0052*/ 	.short	0x0000
        /*0054*/ 	.byte	0x00, 0xf5, 0x21, 0x00


	//----- nvinfo : EIATTR_SPARSE_MMA_MASK
	.align		4
.L_33:
        /*0058*/ 	.byte	0x03, 0x50
        /*005a*/ 	.short	0x0000


	//----- nvinfo : EIATTR_MAXREG_COUNT
	.align		4
        /*005c*/ 	.byte	0x03, 0x1b
        /*005e*/ 	.short	0x00ff


	//----- nvinfo : EIATTR_MERCURY_ISA_VERSION
	.align		4
        /*0060*/ 	.byte	0x03, 0x5f
        /*0062*/ 	.short	0x0101


	//----- nvinfo : EIATTR_INT_WARP_WIDE_INSTR_OFFSETS
	.align		4
        /*0064*/ 	.byte	0x04, 0x31
        /*0066*/ 	.short	(.L_35 - .L_34)


	//   ....[0]....
.L_34:
        /*0068*/ 	.word	0x00004380


	//----- nvinfo : EIATTR_VRC_CTA_INIT_COUNT
	.align		4
.L_35:
        /*006c*/ 	.byte	0x02, 0x4a
	.zero		1
	.zero		1


	//----- nvinfo : EIATTR_EXIT_INSTR_OFFSETS
	.align		4
        /*0070*/ 	.byte	0x04, 0x1c
        /*0072*/ 	.short	(.L_37 - .L_36)


	//   ....[0]....
.L_36:
        /*0074*/ 	.word	0x000000b0


	//   ....[1]....
        /*0078*/ 	.word	0x000063e0


	//----- nvinfo : EIATTR_CRS_STACK_SIZE
	.align		4
.L_37:
        /*007c*/ 	.byte	0x04, 0x1e
        /*007e*/ 	.short	(.L_39 - .L_38)
.L_38:
        /*0080*/ 	.word	0x00000000


	//----- nvinfo : EIATTR_CBANK_PARAM_SIZE
	.align		4
.L_39:
        /*0084*/ 	.byte	0x03, 0x19
        /*0086*/ 	.short	0x0020


	//----- nvinfo : EIATTR_PARAM_CBANK
	.align		4
        /*0088*/ 	.byte	0x04, 0x0a
        /*008a*/ 	.short	(.L_41 - .L_40)
	.align		4
.L_40:
        /*008c*/ 	.word	index@(.nv.constant0._Z11update_gridPfliiPy)
        /*0090*/ 	.short	0x0380
        /*0092*/ 	.short	0x0020


	//----- nvinfo : EIATTR_SW_WAR
	.align		4
.L_41:
        /*0094*/ 	.byte	0x04, 0x36
        /*0096*/ 	.short	(.L_43 - .L_42)
.L_42:
        /*0098*/ 	.word	0x00000008
.L_43:


//--------------------- .nv.callgraph             --------------------------
	.section	.nv.callgraph,"",@"SHT_CUDA_CALLGRAPH"
	.align	4
	.sectionentsize	8
	.align		4
        /*0000*/ 	.word	0x00000000
	.align		4
        /*0004*/ 	.word	0xffffffff
	.align		4
        /*0008*/ 	.word	0x00000000
	.align		4
        /*000c*/ 	.word	0xfffffffe
	.align		4
        /*0010*/ 	.word	0x00000000
	.align		4
        /*0014*/ 	.word	0xfffffffd
	.align		4
        /*0018*/ 	.word	0x00000000
	.align		4
        /*001c*/ 	.word	0xfffffffc


//--------------------- .nv.constant4             --------------------------
	.section	.nv.constant4,"a",@progbits
	.align	8
	.align		8
.nv.constant4:
        /*0000*/ 	.dword	precalc_xorwow_matrix
	.align		8
        /*0008*/ 	.dword	precalc_xorwow_offset_matrix
	.align		8
        /*0010*/ 	.dword	mrg32k3aM1
	.align		8
        /*0018*/ 	.dword	mrg32k3aM2
	.align		8
        /*0020*/ 	.dword	mrg32k3aM1SubSeq
	.align		8
        /*0028*/ 	.dword	mrg32k3aM2SubSeq
	.align		8
        /*0030*/ 	.dword	mrg32k3aM1Seq
	.align		8
        /*0038*/ 	.dword	mrg32k3aM2Seq
	.align		8
        /*0040*/ 	.dword	__cudart_i2opi_f


//--------------------- .nv.constant3             --------------------------
	.section	.nv.constant3,"a",@progbits
	.align	8
.nv.constant3:
	.type		__cr_lgamma_table,@object
	.size		__cr_lgamma_table,(.L_8 - __cr_lgamma_table)
__cr_lgamma_table:
        /*0000*/ 	.byte	0x00, 0x00, 0x00, 0x00, 0x00, 0x00, 0x00, 0x00, 0x00, 0x00, 0x00, 0x00, 0x00, 0x00, 0x00, 0x00
        /*0010*/ 	.byte	0xef, 0x39, 0xfa, 0xfe, 0x42, 0x2e, 0xe6, 0x3f, 0x02, 0x20, 0x2a, 0xfa, 0x0b, 0xab, 0xfc, 0x3f
        /*0020*/ 	.byte	0xf9, 0x2c, 0x92, 0x7c, 0xa7, 0x6c, 0x09, 0x40, 0xc9, 0x79, 0x44, 0x3c, 0x64, 0x26, 0x13, 0x40
        /*0030*/ 	.byte	0xca, 0x01, 0xcf, 0x3a, 0x27, 0x51, 0x1a, 0x40, 0x30, 0xcc, 0x2d, 0xf3, 0xe1, 0x0c, 0x21, 0x40
        /*0040*/ 	.byte	0x0d, 0xb7, 0xfc, 0x82, 0x8e, 0x35, 0x25, 0x40
.L_8:


//--------------------- .text._Z11update_gridPfliiPy --------------------------
	.section	.text._Z11update_gridPfliiPy,"ax",@progbits
	.align	128
        .global         _Z11update_gridPfliiPy
        .type           _Z11update_gridPfliiPy,@function
        .size           _Z11update_gridPfliiPy,(.L_x_123 - _Z11update_gridPfliiPy)
        .other          _Z11update_gridPfliiPy,@"STO_CUDA_ENTRY STV_DEFAULT"
_Z11update_gridPfliiPy:
.text._Z11update_gridPfliiPy:
[----:B------:R-:W0:Y:S08]  /*0000*/  LDC R1, c[0x0][0x37c] ;  /* 0x0000df00ff017b82 */ /* 0x000e300000000800 */
[----:B------:R-:W1:Y:S01]  /*0010*/  LDC.64 R4, c[0x0][0x388] ;  /* 0x0000e200ff047b82 */ /* 0x000e620000000a00 */
[----:B------:R-:W2:Y:S01]  /*0020*/  S2R R3, SR_TID.X ;  /* 0x0000000000037919 */ /* 0x000ea20000002100 */
[----:B0-----:R-:W-:-:S06]  /*0030*/  VIADD R1, R1, 0xffffffe0 ;  /* 0xffffffe001017836 */ /* 0x001fcc0000000000 */
[----:B------:R-:W0:Y:S08]  /*0040*/  LDC R0, c[0x0][0x394] ;  /* 0x0000e500ff007b82 */ /* 0x000e300000000800 */
[----:B------:R-:W2:Y:S08]  /*0050*/  S2UR UR4, SR_CTAID.X ;  /* 0x00000000000479c3 */ /* 0x000eb00000002500 */
[----:B------:R-:W2:Y:S01]  /*0060*/  LDC R2, c[0x0][0x360] ;  /* 0x0000d800ff027b82 */ /* 0x000ea20000000800 */
[----:B-1----:R-:W-:-:S04]  /*0070*/  ISETP.GE.U32.AND P0, PT, R4, 0x1, PT ;  /* 0x000000010400780c */ /* 0x002fc80003f06070 */
[----:B------:R-:W-:-:S04]  /*0080*/  ISETP.GE.AND.EX P0, PT, R5, RZ, PT, P0 ;  /* 0x000000ff0500720c */ /* 0x000fc80003f06300 */
[----:B0-----:R-:W-:Y:S01]  /*0090*/  ISETP.LT.OR P0, PT, R0, 0x1, !P0 ;  /* 0x000000010000780c */ /* 0x001fe20004701670 */
[----:B--2---:R-:W-:-:S12]  /*00a0*/  IMAD R2, R2, UR4, R3 ;  /* 0x0000000402027c24 */ /* 0x004fd8000f8e0203 */
[----:B------:R-:W-:Y:S05]  /*00b0*/  @P0 EXIT ;  /* 0x000000000000094d */ /* 0x000fea0003800000 */
[----:B------:R-:W0:Y:S01]  /*00c0*/  MUFU.RCP64H R7, 4.29496524800000000000e+09 ;  /* 0x41efffff00077908 */ /* 0x000e220000001800 */
[----:B------:R-:W-:Y:S01]  /*00d0*/  IMAD R0, R2, 0xd5b, RZ ;  /* 0x00000d5b02007824 */ /* 0x000fe200078e02ff */
[----:B------:R-:W-:Y:S01]  /*00e0*/  BSSY.RECONVERGENT B1, `(.L_x_0) ;  /* 0x000001c000017945 */ /* 0x000fe20003800200 */
[----:B------:R-:W-:Y:S02]  /*00f0*/  IMAD.MOV.U32 R14, RZ, RZ, -0x1a200000 ;  /* 0xe5e00000ff0e7424 */ /* 0x000fe400078e00ff */
[----:B------:R-:W-:Y:S01]  /*0100*/  IMAD.MOV.U32 R15, RZ, RZ, 0x41efffff ;  /* 0x41efffffff0f7424 */ /* 0x000fe200078e00ff */
[----:B------:R-:W-:Y:S01]  /*0110*/  LOP3.LUT R0, R0, 0x55555555, RZ, 0x3c, !PT ;  /* 0x5555555500007812 */ /* 0x000fe200078e3cff */
[----:B------:R-:W-:-:S03]  /*0120*/  IMAD.MOV.U32 R6, RZ, RZ, 0x1 ;  /* 0x00000001ff067424 */ /* 0x000fc600078e00ff */
[----:B------:R-:W1:Y:S03]  /*0130*/  I2F.F64.U32 R4, R0 ;  /* 0x0000000000047312 */ /* 0x000e660000201800 */
[----:B0-----:R-:W-:Y:S02]  /*0140*/  DFMA R8, R6, -R14, 1 ;  /* 0x3ff000000608742b */ /* 0x001fe4000000080e */
[----:B-1----:R-:W-:-:S06]  /*0150*/  DMUL R10, R4, 7.62939453125e-06 ;  /* 0x3ee00000040a7828 */ /* 0x002fcc0000000000 */
[----:B------:R-:W-:-:S08]  /*0160*/  DFMA R8, R8, R8, R8 ;  /* 0x000000080808722b */ /* 0x000fd00000000008 */
[----:B------:R-:W-:Y:S01]  /*0170*/  DFMA R8, R6, R8, R6 ;  /* 0x000000080608722b */ /* 0x000fe20000000006 */
[----:B------:R-:W0:Y:S07]  /*0180*/  FRND.F64.FLOOR R10, R10 ;  /* 0x0000000a000a7313 */ /* 0x000e2e0000305800 */
[----:B------:R-:W-:Y:S02]  /*0190*/  DFMA R12, R8, -R14, 1 ;  /* 0x3ff00000080c742b */ /* 0x000fe4000000080e */
[----:B0-----:R-:W-:-:S06]  /*01a0*/  DMUL R6, R10, 12345 ;  /* 0x40c81c800a067828 */ /* 0x001fcc0000000000 */
[----:B------:R-:W-:Y:S02]  /*01b0*/  DFMA R8, R8, R12, R8 ;  /* 0x0000000c0808722b */ /* 0x000fe40000000008 */
[----:B------:R-:W-:-:S06]  /*01c0*/  DFMA R4, R10, -131072, R4 ;  /* 0xc10000000a04782b */ /* 0x000fcc0000000004 */
[----:B------:R-:W-:Y:S01]  /*01d0*/  DMUL R12, R6, R8 ;  /* 0x00000008060c7228 */ /* 0x000fe20000000000 */
[----:B------:R-:W-:-:S07]  /*01e0*/  FSETP.GEU.AND P1, PT, |R7|, 6.5827683646048100446e-37, PT ;  /* 0x036000000700780b */ /* 0x000fce0003f2e200 */
[----:B------:R-:W-:-:S08]  /*01f0*/  DFMA R14, R12, -R14, R6 ;  /* 0x8000000e0c0e722b */ /* 0x000fd00000000006 */
[----:B------:R-:W-:-:S10]  /*0200*/  DFMA R8, R8, R14, R12 ;  /* 0x0000000e0808722b */ /* 0x000fd4000000000c */
[----:B------:R-:W-:-:S05]  /*0210*/  FFMA R0, RZ, 29.999998092651367188, R9 ;  /* 0x41efffffff007823 */ /* 0x000fca0000000009 */
[----:B------:R-:W-:-:S13]  /*0220*/  FSETP.GT.AND P0, PT, |R0|, 1.469367938527859385e-39, PT ;  /* 0x001000000000780b */ /* 0x000fda0003f04200 */
[----:B------:R-:W-:Y:S05]  /*0230*/  @P0 BRA P1, `(.L_x_1) ;  /* 0x0000000000180947 */ /* 0x000fea0000800000 */
[----:B------:R-:W-:Y:S01]  /*0240*/  MOV R8, R6 ;  /* 0x0000000600087202 */ /* 0x000fe20000000f00 */
[----:B------:R-:W-:Y:S01]  /*0250*/  IMAD.MOV.U32 R9, RZ, RZ, R7 ;  /* 0x000000ffff097224 */ /* 0x000fe200078e0007 */
[----:B------:R-:W-:Y:S01]  /*0260*/  MOV R0, 0x2a0 ;  /* 0x000002a000007802 */ /* 0x000fe20000000f00 */
[----:B------:R-:W-:Y:S02]  /*0270*/  IMAD.MOV.U32 R18, RZ, RZ, -0x1a200000 ;  /* 0xe5e00000ff127424 */ /* 0x000fe400078e00ff */
[----:B------:R-:W-:-:S07]  /*0280*/  IMAD.MOV.U32 R19, RZ, RZ, 0x41efffff ;  /* 0x41efffffff137424 */ /* 0x000fce00078e00ff */
[----:B------:R-:W-:Y:S05]  /*0290*/  CALL.REL.NOINC `($__internal_0_$__cuda_sm20_div_rn_f64_full) ;  /* 0x0000006000547944 */ /* 0x000fea0003c00000 */
.L_x_1:
[----:B------:R-:W-:Y:S05]  /*02a0*/  BSYNC.RECONVERGENT B1 ;  /* 0x0000000000017941 */ /* 0x000fea0003800200 */
.L_x_0:
[----:B------:R-:W0:Y:S01]  /*02b0*/  MUFU.RCP64H R11, 4.29496524800000000000e+09 ;  /* 0x41efffff000b7908 */ /* 0x000e220000001800 */
[----:B------:R-:W-:Y:S01]  /*02c0*/  IMAD.MOV.U32 R16, RZ, RZ, -0x1a200000 ;  /* 0xe5e00000ff107424 */ /* 0x000fe200078e00ff */
[----:B------:R-:W-:Y:S01]  /*02d0*/  MOV R17, 0x41efffff ;  /* 0x41efffff00117802 */ /* 0x000fe20000000f00 */
[----:B------:R-:W-:Y:S01]  /*02e0*/  IMAD.MOV.U32 R10, RZ, RZ, 0x1 ;  /* 0x00000001ff0a7424 */ /* 0x000fe200078e00ff */
[----:B------:R-:W-:Y:S01]  /*02f0*/  DMUL R4, R4, 12345 ;  /* 0x40c81c8004047828 */ /* 0x000fe20000000000 */
[----:B------:R-:W-:Y:S01]  /*0300*/  UMOV UR4, 0xe5e00000 ;  /* 0xe5e0000000047882 */ /* 0x000fe20000000000 */
[----:B------:R-:W-:Y:S01]  /*0310*/  UMOV UR5, 0x41efffff ;  /* 0x41efffff00057882 */ /* 0x000fe20000000000 */
[----:B------:R-:W-:Y:S07]  /*0320*/  BSSY.RECONVERGENT B1, `(.L_x_2) ;  /* 0x0000019000017945 */ /* 0x000fee0003800200 */
[----:B------:R-:W-:Y:S01]  /*0330*/  FSETP.GEU.AND P2, PT, |R5|, 6.5827683646048100446e-37, PT ;  /* 0x036000000500780b */ /* 0x000fe20003f4e200 */
[----:B0-----:R-:W-:-:S08]  /*0340*/  DFMA R12, R10, -R16, 1 ;  /* 0x3ff000000a0c742b */ /* 0x001fd00000000810 */
[----:B------:R-:W-:-:S08]  /*0350*/  DFMA R12, R12, R12, R12 ;  /* 0x0000000c0c0c722b */ /* 0x000fd0000000000c */
[----:B------:R-:W-:-:S08]  /*0360*/  DFMA R12, R10, R12, R10 ;  /* 0x0000000c0a0c722b */ /* 0x000fd0000000000a */
[----:B------:R-:W-:-:S08]  /*0370*/  DFMA R10, R12, -R16, 1 ;  /* 0x3ff000000c0a742b */ /* 0x000fd00000000810 */
[----:B------:R-:W-:Y:S02]  /*0380*/  DFMA R18, R12, R10, R12 ;  /* 0x0000000a0c12722b */ /* 0x000fe4000000000c */
[----:B------:R-:W0:Y:S06]  /*0390*/  FRND.F64.FLOOR R10, R8 ;  /* 0x00000008000a7313 */ /* 0x000e2c0000305800 */
[----:B------:R-:W-:-:S08]  /*03a0*/  DMUL R12, R18, R4 ;  /* 0x00000004120c7228 */ /* 0x000fd00000000000 */
[-C--:B------:R-:W-:Y:S02]  /*03b0*/  DFMA R14, R12, -R16.reuse, R4 ;  /* 0x800000100c0e722b */ /* 0x080fe40000000004 */
[----:B0-----:R-:W-:-:S06]  /*03c0*/  DFMA R10, R10, -R16, R6 ;  /* 0x800000100a0a722b */ /* 0x001fcc0000000006 */
[----:B------:R-:W-:Y:S02]  /*03d0*/  DFMA R8, R18, R14, R12 ;  /* 0x0000000e1208722b */ /* 0x000fe4000000000c */
[C---:B------:R-:W-:Y:S02]  /*03e0*/  DADD R12, R10.reuse, UR4 ;  /* 0x000000040a0c7e29 */ /* 0x040fe40008000000 */
[----:B------:R-:W-:-:S06]  /*03f0*/  DSETP.GEU.AND P0, PT, R10, RZ, PT ;  /* 0x000000ff0a00722a */ /* 0x000fcc0003f0e000 */
[----:B------:R-:W-:Y:S02]  /*0400*/  FFMA R0, RZ, 29.999998092651367188, R9 ;  /* 0x41efffffff007823 */ /* 0x000fe40000000009 */
[----:B------:R-:W-:Y:S02]  /*0410*/  FSEL R14, R12, R10, !P0 ;  /* 0x0000000a0c0e7208 */ /* 0x000fe40004000000 */
[----:B------:R-:W-:Y:S02]  /*0420*/  FSEL R15, R13, R11, !P0 ;  /* 0x0000000b0d0f7208 */ /* 0x000fe40004000000 */
[----:B------:R-:W-:-:S13]  /*0430*/  FSETP.GT.AND P1, PT, |R0|, 1.469367938527859385e-39, PT ;  /* 0x001000000000780b */ /* 0x000fda0003f24200 */
[----:B------:R-:W-:Y:S05]  /*0440*/  @P1 BRA P2, `(.L_x_3) ;  /* 0x0000000000181947 */ /* 0x000fea0001000000 */
[----:B------:R-:W-:Y:S01]  /*0450*/  IMAD.MOV.U32 R8, RZ, RZ, R4 ;  /* 0x000000ffff087224 */ /* 0x000fe200078e0004 */
[----:B------:R-:W-:Y:S01]  /*0460*/  MOV R19, 0x41efffff ;  /* 0x41efffff00137802 */ /* 0x000fe20000000f00 */
[----:B------:R-:W-:Y:S01]  /*0470*/  IMAD.MOV.U32 R9, RZ, RZ, R5 ;  /* 0x000000ffff097224 */ /* 0x000fe200078e0005 */
[----:B------:R-:W-:Y:S01]  /*0480*/  MOV R0, 0x4b0 ;  /* 0x000004b000007802 */ /* 0x000fe20000000f00 */
[----:B------:R-:W-:-:S07]  /*0490*/  IMAD.MOV.U32 R18, RZ, RZ, -0x1a200000 ;  /* 0xe5e00000ff127424 */ /* 0x000fce00078e00ff */
[----:B------:R-:W-:Y:S05]  /*04a0*/  CALL.REL.NOINC `($__internal_0_$__cuda_sm20_div_rn_f64_full) ;  /* 0x0000005c00d07944 */ /* 0x000fea0003c00000 */
.L_x_3:
[----:B------:R-:W-:Y:S05]  /*04b0*/  BSYNC.RECONVERGENT B1 ;  /* 0x0000000000017941 */ /* 0x000fea0003800200 */
.L_x_2:
[----:B------:R-:W0:Y:S01]  /*04c0*/  MUFU.RCP64H R19, 4.29496524800000000000e+09 ;  /* 0x41efffff00137908 */ /* 0x000e220000001800 */
[----:B------:R-:W-:Y:S01]  /*04d0*/  IMAD.MOV.U32 R16, RZ, RZ, -0x1a200000 ;  /* 0xe5e00000ff107424 */ /* 0x000fe200078e00ff */
[----:B------:R-:W-:Y:S01]  /*04e0*/  UMOV UR4, 0xe5e00000 ;  /* 0xe5e0000000047882 */ /* 0x000fe20000000000 */
[----:B------:R-:W-:Y:S01]  /*04f0*/  IMAD.MOV.U32 R17, RZ, RZ, 0x41efffff ;  /* 0x41efffffff117424 */ /* 0x000fe200078e00ff */
[----:B------:R-:W-:Y:S01]  /*0500*/  UMOV UR5, 0x41efffff ;  /* 0x41efffff00057882 */ /* 0x000fe20000000000 */
[----:B------:R-:W-:Y:S01]  /*0510*/  IMAD.MOV.U32 R18, RZ, RZ, 0x1 ;  /* 0x00000001ff127424 */ /* 0x000fe200078e00ff */
[----:B------:R-:W-:Y:S02]  /*0520*/  BSSY.RECONVERGENT B1, `(.L_x_4) ;  /* 0x000001a000017945 */ /* 0x000fe40003800200 */
[----:B------:R-:W1:Y:S03]  /*0530*/  FRND.F64.FLOOR R8, R8 ;  /* 0x0000000800087313 */ /* 0x000e660000305800 */
[----:B0-----:R-:W-:-:S02]  /*0540*/  DFMA R12, R18, -R16, 1 ;  /* 0x3ff00000120c742b */ /* 0x001fc40000000810 */
[----:B-1----:R-:W-:-:S06]  /*0550*/  DFMA R10, R8, -R16, R4 ;  /* 0x80000010080a722b */ /* 0x002fcc0000000004 */
[----:B------:R-:W-:Y:S02]  /*0560*/  DFMA R20, R12, R12, R12 ;  /* 0x0000000c0c14722b */ /* 0x000fe4000000000c */
[----:B------:R-:W-:-:S06]  /*0570*/  DADD R12, R10, UR4 ;  /* 0x000000040a0c7e29 */ /* 0x000fcc0008000000 */
[----:B------:R-:W-:Y:S02]  /*0580*/  DFMA R20, R18, R20, R18 ;  /* 0x000000141214722b */ /* 0x000fe40000000012 */
[----:B------:R-:W-:-:S06]  /*0590*/  DSETP.GEU.AND P0, PT, R10, RZ, PT ;  /* 0x000000ff0a00722a */ /* 0x000fcc0003f0e000 */
[----:B------:R-:W-:Y:S01]  /*05a0*/  DFMA R8, R20, -R16, 1 ;  /* 0x3ff000001408742b */ /* 0x000fe20000000810 */
[----:B------:R-:W-:Y:S02]  /*05b0*/  FSEL R10, R12, R10, !P0 ;  /* 0x0000000a0c0a7208 */ /* 0x000fe40004000000 */
[----:B------:R-:W-:-:S05]  /*05c0*/  FSEL R11, R13, R11, !P0 ;  /* 0x0000000b0d0b7208 */ /* 0x000fca0004000000 */
[----:B------:R-:W-:Y:S02]  /*05d0*/  DFMA R20, R20, R8, R20 ;  /* 0x000000081414722b */ /* 0x000fe40000000014 */
[----:B------:R-:W-:-:S08]  /*05e0*/  DFMA R14, R14, 131072, R10 ;  /* 0x410000000e0e782b */ /* 0x000fd0000000000a */
[----:B------:R-:W-:Y:S02]  /*05f0*/  DMUL R8, R20, R14 ;  /* 0x0000000e14087228 */ /* 0x000fe40000000000 */
[----:B------:R-:W-:-:S06]  /*0600*/  FSETP.GEU.AND P1, PT, |R15|, 6.5827683646048100446e-37, PT ;  /* 0x036000000f00780b */ /* 0x000fcc0003f2e200 */
[----:B------:R-:W-:-:S08]  /*0610*/  DFMA R10, R8, -R16, R14 ;  /* 0x80000010080a722b */ /* 0x000fd0000000000e */
[----:B------:R-:W-:-:S10]  /*0620*/  DFMA R8, R20, R10, R8 ;  /* 0x0000000a1408722b */ /* 0x000fd40000000008 */
[----:B------:R-:W-:-:S05]  /*0630*/  FFMA R0, RZ, 29.999998092651367188, R9 ;  /* 0x41efffffff007823 */ /* 0x000fca0000000009 */
[----:B------:R-:W-:-:S13]  /*0640*/  FSETP.GT.AND P0, PT, |R0|, 1.469367938527859385e-39, PT ;  /* 0x001000000000780b */ /* 0x000fda0003f04200 */
[----:B------:R-:W-:Y:S05]  /*0650*/  @P0 BRA P1, `(.L_x_5) ;  /* 0x0000000000180947 */ /* 0x000fea0000800000 */
[----:B------:R-:W-:Y:S01]  /*0660*/  IMAD.MOV.U32 R8, RZ, RZ, R14 ;  /* 0x000000ffff087224 */ /* 0x000fe200078e000e */
[----:B------:R-:W-:Y:S01]  /*0670*/  MOV R9, R15 ;  /* 0x0000000f00097202 */ /* 0x000fe20000000f00 */
[----:B------:R-:W-:Y:S01]  /*0680*/  IMAD.MOV.U32 R18, RZ, RZ, -0x1a200000 ;  /* 0xe5e00000ff127424 */ /* 0x000fe200078e00ff */
[----:B------:R-:W-:Y:S01]  /*0690*/  MOV R0, 0x6c0 ;  /* 0x000006c000007802 */ /* 0x000fe20000000f00 */
[----:B------:R-:W-:-:S07]  /*06a0*/  IMAD.MOV.U32 R19, RZ, RZ, 0x41efffff ;  /* 0x41efffffff137424 */ /* 0x000fce00078e00ff */
[----:B------:R-:W-:Y:S05]  /*06b0*/  CALL.REL.NOINC `($__internal_0_$__cuda_sm20_div_rn_f64_full) ;  /* 0x0000005c004c7944 */ /* 0x000fea0003c00000 */
.L_x_5:
[----:B------:R-:W-:Y:S05]  /*06c0*/  BSYNC.RECONVERGENT B1 ;  /* 0x0000000000017941 */ /* 0x000fea0003800200 */
.L_x_4:
[----:B------:R-:W0:Y:S01]  /*06d0*/  MUFU.RCP64H R11, 4.29494272000000000000e+09 ;  /* 0x41effff4000b7908 */ /* 0x000e220000001800 */
[----:B------:R-:W-:Y:S01]  /*06e0*/  IMAD.MOV.U32 R18, RZ, RZ, -0x28a00000 ;  /* 0xd7600000ff127424 */ /* 0x000fe200078e00ff */
[----:B------:R-:W-:Y:S01]  /*06f0*/  MOV R19, 0x41effff4 ;  /* 0x41effff400137802 */ /* 0x000fe20000000f00 */
[----:B------:R-:W-:Y:S01]  /*0700*/  IMAD.MOV.U32 R10, RZ, RZ, 0x1 ;  /* 0x00000001ff0a7424 */ /* 0x000fe200078e00ff */
[----:B------:R-:W-:Y:S01]  /*0710*/  UMOV UR4, 0xe5e00000 ;  /* 0xe5e0000000047882 */ /* 0x000fe20000000000 */
[----:B------:R-:W-:Y:S01]  /*0720*/  UMOV UR5, 0x41efffff ;  /* 0x41efffff00057882 */ /* 0x000fe20000000000 */
[----:B------:R-:W-:Y:S01]  /*0730*/  FSETP.GEU.AND P1, PT, |R7|, 6.5827683646048100446e-37, PT ;  /* 0x036000000700780b */ /* 0x000fe20003f2e200 */
[----:B------:R-:W-:Y:S01]  /*0740*/  BSSY.RECONVERGENT B1, `(.L_x_6) ;  /* 0x000001d000017945 */ /* 0x000fe20003800200 */
[----:B------:R-:W1:Y:S01]  /*0750*/  FRND.F64.FLOOR R8, R8 ;  /* 0x0000000800087313 */ /* 0x000e620000305800 */
[----:B0-----:R-:W-:Y:S02]  /*0760*/  DFMA R12, R10, -R18, 1 ;  /* 0x3ff000000a0c742b */ /* 0x001fe40000000812 */
[----:B-1----:R-:W-:-:S06]  /*0770*/  DFMA R14, R8, -UR4, R14 ;  /* 0x80000004080e7c2b */ /* 0x002fcc000800000e */
[----:B------:R-:W-:Y:S02]  /*0780*/  DFMA R12, R12, R12, R12 ;  /* 0x0000000c0c0c722b */ /* 0x000fe4000000000c */
[----:B------:R-:W-:-:S06]  /*0790*/  DSETP.GEU.AND P0, PT, R14, RZ, PT ;  /* 0x000000ff0e00722a */ /* 0x000fcc0003f0e000 */
[----:B------:R-:W-:-:S08]  /*07a0*/  DFMA R12, R10, R12, R10 ;  /* 0x0000000c0a0c722b */ /* 0x000fd0000000000a */
[----:B------:R-:W-:-:S08]  /*07b0*/  DFMA R10, R12, -R18, 1 ;  /* 0x3ff000000c0a742b */ /* 0x000fd00000000812 */
[----:B------:R-:W-:Y:S02]  /*07c0*/  DFMA R12, R12, R10, R12 ;  /* 0x0000000a0c0c722b */ /* 0x000fe4000000000c */
[----:B------:R-:W-:-:S06]  /*07d0*/  DADD R10, R14, UR4 ;  /* 0x000000040e0a7e29 */ /* 0x000fcc0008000000 */
[----:B------:R-:W-:-:S04]  /*07e0*/  DMUL R16, R6, R12 ;  /* 0x0000000c06107228 */ /* 0x000fc80000000000 */
[----:B------:R-:W-:Y:S02]  /*07f0*/  FSEL R14, R10, R14, !P0 ;  /* 0x0000000e0a0e7208 */ /* 0x000fe40004000000 */
[----:B------:R-:W-:Y:S02]  /*0800*/  FSEL R15, R11, R15, !P0 ;  /* 0x0000000f0b0f7208 */ /* 0x000fe40004000000 */
[----:B------:R-:W-:-:S04]  /*0810*/  DFMA R8, R16, -R18, R6 ;  /* 0x800000121008722b */ /* 0x000fc80000000006 */
[C---:B------:R-:W-:Y:S02]  /*0820*/  DADD R10, R14.reuse, UR4 ;  /* 0x000000040e0a7e29 */ /* 0x040fe40008000000 */
[----:B------:R-:W-:Y:S02]  /*0830*/  DSETP.GEU.AND P0, PT, R14, RZ, PT ;  /* 0x000000ff0e00722a */ /* 0x000fe40003f0e000 */
[----:B------:R-:W-:-:S06]  /*0840*/  DFMA R8, R12, R8, R16 ;  /* 0x000000080c08722b */ /* 0x000fcc0000000010 */
[----:B------:R-:W-:Y:S02]  /*0850*/  FSEL R10, R10, R14, !P0 ;  /* 0x0000000e0a0a7208 */ /* 0x000fe40004000000 */
[----:B------:R-:W-:Y:S02]  /*0860*/  FSEL R11, R11, R15, !P0 ;  /* 0x0000000f0b0b7208 */ /* 0x000fe40004000000 */
[----:B------:R-:W-:Y:S02]  /*0870*/  FFMA R0, RZ, 29.99997711181640625, R9 ;  /* 0x41effff4ff007823 */ /* 0x000fe40000000009 */
[----:B------:R0:W1:Y:S03]  /*0880*/  F2I.U32.F64.TRUNC R3, R10 ;  /* 0x0000000a00037311 */ /* 0x000066000030d000 */
[----:B------:R-:W-:-:S13]  /*0890*/  FSETP.GT.AND P0, PT, |R0|, 1.469367938527859385e-39, PT ;  /* 0x001000000000780b */ /* 0x000fda0003f04200 */
[----:B01----:R-:W-:Y:S05]  /*08a0*/  @P0 BRA P1, `(.L_x_7) ;  /* 0x0000000000180947 */ /* 0x003fea0000800000 */
[----:B------:R-:W-:Y:S01]  /*08b0*/  IMAD.MOV.U32 R8, RZ, RZ, R6 ;  /* 0x000000ffff087224 */ /* 0x000fe200078e0006 */
[----:B------:R-:W-:Y:S01]  /*08c0*/  MOV R18, 0xd7600000 ;  /* 0xd760000000127802 */ /* 0x000fe20000000f00 */
[----:B------:R-:W-:Y:S01]  /*08d0*/  IMAD.MOV.U32 R9, RZ, RZ, R7 ;  /* 0x000000ffff097224 */ /* 0x000fe200078e0007 */
[----:B------:R-:W-:Y:S01]  /*08e0*/  MOV R0, 0x910 ;  /* 0x0000091000007802 */ /* 0x000fe20000000f00 */
[----:B------:R-:W-:-:S07]  /*08f0*/  IMAD.MOV.U32 R19, RZ, RZ, 0x41effff4 ;  /* 0x41effff4ff137424 */ /* 0x000fce00078e00ff */
[----:B------:R-:W-:Y:S05]  /*0900*/  CALL.REL.NOINC `($__internal_0_$__cuda_sm20_div_rn_f64_full) ;  /* 0x0000005800b87944 */ /* 0x000fea0003c00000 */
.L_x_7:
[----:B------:R-:W-:Y:S05]  /*0910*/  BSYNC.RECONVERGENT B1 ;  /* 0x0000000000017941 */ /* 0x000fea0003800200 */
.L_x_6:
[----:B------:R-:W0:Y:S01]  /*0920*/  MUFU.RCP64H R11, 4.29494272000000000000e+09 ;  /* 0x41effff4000b7908 */ /* 0x000e220000001800 */
[----:B------:R-:W-:Y:S01]  /*0930*/  IMAD.MOV.U32 R16, RZ, RZ, -0x28a00000 ;  /* 0xd7600000ff107424 */ /* 0x000fe200078e00ff */
[----:B------:R-:W-:Y:S01]  /*0940*/  MOV R10, 0x1 ;  /* 0x00000001000a7802 */ /* 0x000fe20000000f00 */
[----:B------:R-:W-:Y:S01]  /*0950*/  IMAD.MOV.U32 R17, RZ, RZ, 0x41effff4 ;  /* 0x41effff4ff117424 */ /* 0x000fe200078e00ff */
[----:B------:R-:W-:Y:S01]  /*0960*/  FSETP.GEU.AND P2, PT, |R5|, 6.5827683646048100446e-37, PT ;  /* 0x036000000500780b */ /* 0x000fe20003f4e200 */
[----:B------:R-:W-:Y:S01]  /*0970*/  UMOV UR4, 0xd7600000 ;  /* 0xd760000000047882 */ /* 0x000fe20000000000 */
[----:B------:R-:W-:Y:S01]  /*0980*/  UMOV UR5, 0x41effff4 ;  /* 0x41effff400057882 */ /* 0x000fe20000000000 */
[----:B------:R-:W-:Y:S02]  /*0990*/  BSSY.RECONVERGENT B1, `(.L_x_8) ;  /* 0x0000018000017945 */ /* 0x000fe40003800200 */
        /* <DEDUP_REMOVED lines=12> */
[----:B------:R-:W-:Y:S02]  /*0a60*/  FFMA R0, RZ, 29.99997711181640625, R9 ;  /* 0x41effff4ff007823 */ /* 0x000fe40000000009 */
        /* <DEDUP_REMOVED lines=10> */
.L_x_9:
[----:B------:R-:W-:Y:S05]  /*0b10*/  BSYNC.RECONVERGENT B1 ;  /* 0x0000000000017941 */ /* 0x000fea0003800200 */
.L_x_8:
[----:B------:R-:W0:Y:S01]  /*0b20*/  MUFU.RCP64H R15, 4.29494272000000000000e+09 ;  /* 0x41effff4000f7908 */ /* 0x000e220000001800 */
        /* <DEDUP_REMOVED lines=22> */
[----:B------:R-:W-:-:S05]  /*0c90*/  FFMA R0, RZ, 29.99997711181640625, R9 ;  /* 0x41effff4ff007823 */ /* 0x000fca0000000009 */
        /* <DEDUP_REMOVED lines=8> */
.L_x_11:
[----:B------:R-:W-:Y:S05]  /*0d20*/  BSYNC.RECONVERGENT B1 ;  /* 0x0000000000017941 */ /* 0x000fea0003800200 */
.L_x_10:
[----:B------:R-:W0:Y:S01]  /*0d30*/  FRND.F64.FLOOR R8, R8 ;  /* 0x0000000800087313 */ /* 0x000e220000305800 */
[----:B------:R-:W-:Y:S01]  /*0d40*/  UMOV UR4, 0xd7600000 ;  /* 0xd760000000047882 */ /* 0x000fe20000000000 */
[----:B------:R-:W-:Y:S01]  /*0d50*/  UMOV UR5, 0x41effff4 ;  /* 0x41effff400057882 */ /* 0x000fe20000000000 */
[----:B------:R-:W1:Y:S01]  /*0d60*/  LDCU.64 UR8, c[0x0][0x358] ;  /* 0x00006b00ff0877ac */ /* 0x000e620008000a00 */
[----:B0-----:R-:W-:-:S08]  /*0d70*/  DFMA R6, R8, -UR4, R6 ;  /* 0x8000000408067c2b */ /* 0x001fd00008000006 */
[C---:B------:R-:W-:Y:S02]  /*0d80*/  DADD R4, R6.reuse, UR4 ;  /* 0x0000000406047e29 */ /* 0x040fe40008000000 */
[----:B------:R-:W-:-:S08]  /*0d90*/  DSETP.GEU.AND P0, PT, R6, RZ, PT ;  /* 0x000000ff0600722a */ /* 0x000fd00003f0e000 */
[----:B------:R-:W-:Y:S02]  /*0da0*/  FSEL R6, R4, R6, !P0 ;  /* 0x0000000604067208 */ /* 0x000fe40004000000 */
[----:B------:R-:W-:-:S06]  /*0db0*/  FSEL R7, R5, R7, !P0 ;  /* 0x0000000705077208 */ /* 0x000fcc0004000000 */
[C---:B------:R-:W-:Y:S01]  /*0dc0*/  DADD R4, R6.reuse, UR4 ;  /* 0x0000000406047e29 */ /* 0x040fe20008000000 */
[----:B------:R-:W0:Y:S01]  /*0dd0*/  LDCU UR4, c[0x0][0x390] ;  /* 0x00007200ff0477ac */ /* 0x000e220008000800 */
[----:B------:R-:W-:-:S08]  /*0de0*/  DSETP.GEU.AND P0, PT, R6, RZ, PT ;  /* 0x000000ff0600722a */ /* 0x000fd00003f0e000 */
[----:B------:R-:W-:Y:S02]  /*0df0*/  FSEL R8, R4, R6, !P0 ;  /* 0x0000000604087208 */ /* 0x000fe40004000000 */
[----:B------:R-:W-:Y:S01]  /*0e00*/  FSEL R9, R5, R7, !P0 ;  /* 0x0000000705097208 */ /* 0x000fe20004000000 */
[----:B------:R-:W-:Y:S01]  /*0e10*/  IMAD.MOV.U32 R7, RZ, RZ, RZ ;  /* 0x000000ffff077224 */ /* 0x000fe200078e00ff */
[----:B------:R-:W-:Y:S02]  /*0e20*/  MOV R5, RZ ;  /* 0x000000ff00057202 */ /* 0x000fe40000000f00 */
[----:B------:R2:W3:Y:S01]  /*0e30*/  F2I.U32.F64.TRUNC R4, R8 ;  /* 0x0000000800047311 */ /* 0x0004e2000030d000 */
[----:B01----:R-:W-:-:S07]  /*0e40*/  I2FP.F32.S32 R6, UR4 ;  /* 0x0000000400067c45 */ /* 0x003fce0008201400 */
.L_x_102:
[----:B--2---:R-:W0:Y:S01]  /*0e50*/  MUFU.RCP64H R9, 4.29496524800000000000e+09 ;  /* 0x41efffff00097908 */ /* 0x004e220000001800 */
[----:B------:R-:W-:Y:S01]  /*0e60*/  IMAD.MOV.U32 R10, RZ, RZ, -0x1a200000 ;  /* 0xe5e00000ff0a7424 */ /* 0x000fe200078e00ff */
[----:B------:R-:W-:Y:S01]  /*0e70*/  MOV R8, 0x1 ;  /* 0x0000000100087802 */ /* 0x000fe20000000f00 */
[----:B------:R-:W-:Y:S01]  /*0e80*/  IMAD.MOV.U32 R11, RZ, RZ, 0x41efffff ;  /* 0x41efffffff0b7424 */ /* 0x000fe200078e00ff */
[----:B------:R-:W-:Y:S01]  /*0e90*/  ISETP.NE.AND P0, PT, R2, RZ, PT ;  /* 0x000000ff0200720c */ /* 0x000fe20003f05270 */
[----:B------:R-:W-:Y:S03]  /*0ea0*/  BSSY.RECONVERGENT B1, `(.L_x_12) ;  /* 0x000001d000017945 */ /* 0x000fe60003800200 */
[----:B------:R-:W1:Y:S01]  /*0eb0*/  I2F.F64.U32 R14, R3 ;  /* 0x00000003000e7312 */ /* 0x000e620000201800 */
[----:B------:R-:W-:Y:S01]  /*0ec0*/  FSEL R20, RZ, 4.6566128730773925781e-10, !P0 ;  /* 0x30000000ff147808 */ /* 0x000fe20004000000 */
[----:B0-----:R-:W-:Y:S01]  /*0ed0*/  DFMA R12, R8, -R10, 1 ;  /* 0x3ff00000080c742b */ /* 0x001fe2000000080a */
[----:B-1----:R-:W-:-:S07]  /*0ee0*/  FSEL R22, R14, RZ, P0 ;  /* 0x000000ff0e167208 */ /* 0x002fce0000000000 */
[----:B------:R-:W-:Y:S01]  /*0ef0*/  DFMA R12, R12, R12, R12 ;  /* 0x0000000c0c0c722b */ /* 0x000fe2000000000c */
[----:B------:R-:W-:-:S04]  /*0f00*/  FSEL R23, R15, 6.25347900390625, P0 ;  /* 0x40c81c800f177808 */ /* 0x000fc80000000000 */
[----:B------:R-:W-:-:S03]  /*0f10*/  FSETP.GEU.AND P2, PT, |R23|, 6.5827683646048100446e-37, PT ;  /* 0x036000001700780b */ /* 0x000fc60003f4e200 */
[----:B------:R-:W-:-:S08]  /*0f20*/  DFMA R12, R8, R12, R8 ;  /* 0x0000000c080c722b */ /* 0x000fd00000000008 */
[----:B------:R-:W-:-:S08]  /*0f30*/  DFMA R8, R12, -R10, 1 ;  /* 0x3ff000000c08742b */ /* 0x000fd0000000080a */
[----:B------:R-:W-:-:S08]  /*0f40*/  DFMA R12, R12, R8, R12 ;  /* 0x000000080c0c722b */ /* 0x000fd0000000000c */
[----:B------:R-:W-:-:S08]  /*0f50*/  DMUL R8, R12, R22 ;  /* 0x000000160c087228 */ /* 0x000fd00000000000 */
[----:B------:R-:W-:-:S08]  /*0f60*/  DFMA R10, R8, -R10, R22 ;  /* 0x8000000a080a722b */ /* 0x000fd00000000016 */
[----:B------:R-:W-:Y:S02]  /*0f70*/  DFMA R8, R12, R10, R8 ;  /* 0x0000000a0c08722b */ /* 0x000fe40000000008 */
[----:B---3--:R-:W0:Y:S01]  /*0f80*/  I2F.F64.U32 R10, R4 ;  /* 0x00000004000a7312 */ /* 0x008e220000201800 */
[----:B------:R-:W-:-:S05]  /*0f90*/  IMAD.MOV.U32 R13, RZ, RZ, 0x40c81c80 ;  /* 0x40c81c80ff0d7424 */ /* 0x000fca00078e00ff */
[C---:B------:R-:W-:Y:S02]  /*0fa0*/  FSEL R21, R13.reuse, 20.802490234375, !P0 ;  /* 0x41a66b800d157808 */ /* 0x040fe40004000000 */
[----:B------:R-:W-:Y:S01]  /*0fb0*/  FFMA R0, RZ, 29.999998092651367188, R9 ;  /* 0x41efffffff007823 */ /* 0x000fe20000000009 */
[----:B------:R-:W-:-:S04]  /*0fc0*/  FSEL R13, R13, 11.632537841796875, !P0 ;  /* 0x413a1ee00d0d7808 */ /* 0x000fc80004000000 */
[----:B------:R-:W-:Y:S02]  /*0fd0*/  FSETP.GT.AND P1, PT, |R0|, 1.469367938527859385e-39, PT ;  /* 0x001000000000780b */ /* 0x000fe40003f24200 */
[----:B0-----:R-:W-:Y:S02]  /*0fe0*/  FSEL R14, R10, RZ, P0 ;  /* 0x000000ff0a0e7208 */ /* 0x001fe40000000000 */
[----:B------:R-:W-:-:S09]  /*0ff0*/  FSEL R15, R11, 6.25347900390625, P0 ;  /* 0x40c81c800b0f7808 */ /* 0x000fd20000000000 */
[----:B------:R-:W-:Y:S05]  /*1000*/  @P1 BRA P2, `(.L_x_13) ;  /* 0x0000000000181947 */ /* 0x000fea0001000000 */
[----:B------:R-:W-:Y:S01]  /*1010*/  IMAD.MOV.U32 R8, RZ, RZ, R22 ;  /* 0x000000ffff087224 */ /* 0x000fe200078e0016 */
[----:B------:R-:W-:Y:S01]  /*1020*/  MOV R18, 0xe5e00000 ;  /* 0xe5e0000000127802 */ /* 0x000fe20000000f00 */
[----:B------:R-:W-:Y:S01]  /*1030*/  IMAD.MOV.U32 R9, RZ, RZ, R23 ;  /* 0x000000ffff097224 */ /* 0x000fe200078e0017 */
[----:B------:R-:W-:Y:S01]  /*1040*/  MOV R0, 0x1070 ;  /* 0x0000107000007802 */ /* 0x000fe20000000f00 */
[----:B------:R-:W-:-:S07]  /*1050*/  IMAD.MOV.U32 R19, RZ, RZ, 0x41efffff ;  /* 0x41efffffff137424 */ /* 0x000fce00078e00ff */
[----:B------:R-:W-:Y:S05]  /*1060*/  CALL.REL.NOINC `($__internal_0_$__cuda_sm20_div_rn_f64_full) ;  /* 0x0000005000e07944 */ /* 0x000fea0003c00000 */
.L_x_13:
[----:B------:R-:W-:Y:S05]  /*1070*/  BSYNC.RECONVERGENT B1 ;  /* 0x0000000000017941 */ /* 0x000fea0003800200 */
.L_x_12:
[----:B------:R-:W0:Y:S01]  /*1080*/  MUFU.RCP64H R19, 4.29496524800000000000e+09 ;  /* 0x41efffff00137908 */ /* 0x000e220000001800 */
[----:B------:R-:W-:Y:S01]  /*1090*/  IMAD.MOV.U32 R10, RZ, RZ, -0x1a200000 ;  /* 0xe5e00000ff0a7424 */ /* 0x000fe200078e00ff */
[----:B------:R-:W-:Y:S01]  /*10a0*/  MOV R18, 0x1 ;  /* 0x0000000100127802 */ /* 0x000fe20000000f00 */
[----:B------:R-:W-:Y:S01]  /*10b0*/  IMAD.MOV.U32 R11, RZ, RZ, 0x41efffff ;  /* 0x41efffffff0b7424 */ /* 0x000fe200078e00ff */
[----:B------:R-:W-:Y:S01]  /*10c0*/  UMOV UR4, 0xe5e00000 ;  /* 0xe5e0000000047882 */ /* 0x000fe20000000000 */
[----:B------:R-:W-:Y:S01]  /*10d0*/  UMOV UR5, 0x41efffff ;  /* 0x41efffff00057882 */ /* 0x000fe20000000000 */
[----:B------:R-:W-:Y:S02]  /*10e0*/  BSSY.RECONVERGENT B1, `(.L_x_14) ;  /* 0x000001b000017945 */ /* 0x000fe40003800200 */
[----:B------:R-:W1:Y:S01]  /*10f0*/  FRND.F64.FLOOR R8, R8 ;  /* 0x0000000800087313 */ /* 0x000e620000305800 */
[----:B0-----:R-:W-:-:S08]  /*1100*/  DFMA R16, R18, -R10, 1 ;  /* 0x3ff000001210742b */ /* 0x001fd0000000080a */
[----:B------:R-:W-:Y:S01]  /*1110*/  DFMA R24, R16, R16, R16 ;  /* 0x000000101018722b */ /* 0x000fe20000000010 */
[----:B------:R-:W-:Y:S02]  /*1120*/  IMAD.MOV.U32 R16, RZ, RZ, R22 ;  /* 0x000000ffff107224 */ /* 0x000fe400078e0016 */
[----:B------:R-:W-:-:S05]  /*1130*/  IMAD.MOV.U32 R17, RZ, RZ, R23 ;  /* 0x000000ffff117224 */ /* 0x000fca00078e0017 */
[----:B------:R-:W-:Y:S02]  /*1140*/  DFMA R24, R18, R24, R18 ;  /* 0x000000181218722b */ /* 0x000fe40000000012 */
[----:B-1----:R-:W-:-:S06]  /*1150*/  DFMA R16, R8, -R10, R16 ;  /* 0x8000000a0810722b */ /* 0x002fcc0000000010 */
[----:B------:R-:W-:Y:S02]  /*1160*/  DFMA R22, R24, -R10, 1 ;  /* 0x3ff000001816742b */ /* 0x000fe4000000080a */
[C---:B------:R-:W-:Y:S02]  /*1170*/  DADD R18, R16.reuse, UR4 ;  /* 0x0000000410127e29 */ /* 0x040fe40008000000 */
[----:B------:R-:W-:-:S04]  /*1180*/  DSETP.GEU.AND P0, PT, R16, RZ, PT ;  /* 0x000000ff1000722a */ /* 0x000fc80003f0e000 */
[----:B------:R-:W-:-:S04]  /*1190*/  DFMA R24, R24, R22, R24 ;  /* 0x000000161818722b */ /* 0x000fc80000000018 */
[----:B------:R-:W-:Y:S02]  /*11a0*/  FSEL R22, R18, R16, !P0 ;  /* 0x0000001012167208 */ /* 0x000fe40004000000 */
[----:B------:R-:W-:-:S04]  /*11b0*/  FSEL R23, R19, R17, !P0 ;  /* 0x0000001113177208 */ /* 0x000fc80004000000 */
[----:B------:R-:W-:Y:S02]  /*11c0*/  FSETP.GEU.AND P1, PT, |R23|, 6.5827683646048100446e-37, PT ;  /* 0x036000001700780b */ /* 0x000fe40003f2e200 */
[----:B------:R-:W-:-:S08]  /*11d0*/  DMUL R8, R24, R22 ;  /* 0x0000001618087228 */ /* 0x000fd00000000000 */
        /* <DEDUP_REMOVED lines=11> */
.L_x_15:
[----:B------:R-:W-:Y:S05]  /*1290*/  BSYNC.RECONVERGENT B1 ;  /* 0x0000000000017941 */ /* 0x000fea0003800200 */
.L_x_14:
[----:B------:R-:W0:Y:S01]  /*12a0*/  FRND.F64.FLOOR R8, R8 ;  /* 0x0000000800087313 */ /* 0x000e220000305800 */
[----:B------:R-:W-:Y:S01]  /*12b0*/  IMAD.MOV.U32 R10, RZ, RZ, -0x1a200000 ;  /* 0xe5e00000ff0a7424 */ /* 0x000fe200078e00ff */
[----:B------:R-:W-:Y:S01]  /*12c0*/  MOV R11, 0x41efffff ;  /* 0x41efffff000b7802 */ /* 0x000fe20000000f00 */
[----:B------:R-:W-:Y:S01]  /*12d0*/  IMAD.MOV.U32 R18, RZ, RZ, R22 ;  /* 0x000000ffff127224 */ /* 0x000fe200078e0016 */
[----:B------:R-:W-:Y:S01]  /*12e0*/  UMOV UR4, 0xe5e00000 ;  /* 0xe5e0000000047882 */ /* 0x000fe20000000000 */
[----:B------:R-:W-:Y:S01]  /*12f0*/  IMAD.MOV.U32 R19, RZ, RZ, R23 ;  /* 0x000000ffff137224 */ /* 0x000fe200078e0017 */
[----:B------:R-:W-:Y:S01]  /*1300*/  UMOV UR5, 0x41efffff ;  /* 0x41efffff00057882 */ /* 0x000fe20000000000 */
[----:B------:R-:W-:Y:S01]  /*1310*/  IMAD.MOV.U32 R16, RZ, RZ, 0x1 ;  /* 0x00000001ff107424 */ /* 0x000fe200078e00ff */
[----:B------:R-:W1:Y:S01]  /*1320*/  MUFU.RCP64H R17, 4.29496524800000000000e+09 ;  /* 0x41efffff00117908 */ /* 0x000e620000001800 */
[----:B------:R-:W-:Y:S02]  /*1330*/  BSSY.RECONVERGENT B1, `(.L_x_16) ;  /* 0x000001c000017945 */ /* 0x000fe40003800200 */
[----:B0-----:R-:W-:-:S08]  /*1340*/  DFMA R18, R8, -R10, R18 ;  /* 0x8000000a0812722b */ /* 0x001fd00000000012 */
[----:B------:R-:W-:Y:S02]  /*1350*/  DADD R22, R18, UR4 ;  /* 0x0000000412167e29 */ /* 0x000fe40008000000 */
[----:B-1----:R-:W-:Y:S02]  /*1360*/  DFMA R24, R16, -R10, 1 ;  /* 0x3ff000001018742b */ /* 0x002fe4000000080a */
[----:B------:R-:W-:-:S06]  /*1370*/  DSETP.GEU.AND P0, PT, R18, RZ, PT ;  /* 0x000000ff1200722a */ /* 0x000fcc0003f0e000 */
[----:B------:R-:W-:Y:S01]  /*1380*/  DFMA R24, R24, R24, R24 ;  /* 0x000000181818722b */ /* 0x000fe20000000018 */
[----:B------:R-:W-:Y:S02]  /*1390*/  FSEL R22, R22, R18, !P0 ;  /* 0x0000001216167208 */ /* 0x000fe40004000000 */
[----:B------:R-:W-:-:S05]  /*13a0*/  FSEL R23, R23, R19, !P0 ;  /* 0x0000001317177208 */ /* 0x000fca0004000000 */
[----:B------:R-:W-:Y:S02]  /*13b0*/  DFMA R24, R16, R24, R16 ;  /* 0x000000181018722b */ /* 0x000fe40000000010 */
[----:B------:R-:W-:-:S06]  /*13c0*/  DSETP.GEU.AND P0, PT, R22, RZ, PT ;  /* 0x000000ff1600722a */ /* 0x000fcc0003f0e000 */
[----:B------:R-:W-:Y:S01]  /*13d0*/  DFMA R16, R24, -R10, 1 ;  /* 0x3ff000001810742b */ /* 0x000fe2000000080a */
[----:B------:R-:W-:Y:S02]  /*13e0*/  FSEL R8, RZ, -1.32226261520350065983e+23, P0 ;  /* 0xe5e00000ff087808 */ /* 0x000fe40000000000 */
[----:B------:R-:W-:-:S05]  /*13f0*/  FSEL R9, RZ, 29.999998092651367188, P0 ;  /* 0x41efffffff097808 */ /* 0x000fca0000000000 */
[----:B------:R-:W-:Y:S02]  /*1400*/  DFMA R16, R24, R16, R24 ;  /* 0x000000101810722b */ /* 0x000fe40000000018 */
[----:B------:R-:W-:-:S08]  /*1410*/  DADD R22, R22, R8 ;  /* 0x0000000016167229 */ /* 0x000fd00000000008 */
[----:B------:R-:W-:Y:S02]  /*1420*/  DMUL R8, R16, R22 ;  /* 0x0000001610087228 */ /* 0x000fe40000000000 */
[----:B------:R-:W-:-:S06]  /*1430*/  FSETP.GEU.AND P1, PT, |R23|, 6.5827683646048100446e-37, PT ;  /* 0x036000001700780b */ /* 0x000fcc0003f2e200 */
        /* <DEDUP_REMOVED lines=11> */
.L_x_17:
[----:B------:R-:W-:Y:S05]  /*14f0*/  BSYNC.RECONVERGENT B1 ;  /* 0x0000000000017941 */ /* 0x000fea0003800200 */
.L_x_16:
[----:B------:R-:W0:Y:S01]  /*1500*/  MUFU.RCP64H R17, 4.29496524800000000000e+09 ;  /* 0x41efffff00117908 */ /* 0x000e220000001800 */
[----:B------:R-:W-:Y:S01]  /*1510*/  MOV R10, 0xe5e00000 ;  /* 0xe5e00000000a7802 */ /* 0x000fe20000000f00 */
[----:B------:R-:W-:Y:S01]  /*1520*/  IMAD.MOV.U32 R11, RZ, RZ, 0x41efffff ;  /* 0x41efffffff0b7424 */ /* 0x000fe200078e00ff */
[----:B------:R-:W-:Y:S01]  /*1530*/  FSETP.GEU.AND P2, PT, |R13|, 6.5827683646048100446e-37, PT ;  /* 0x036000000d00780b */ /* 0x000fe20003f4e200 */
[----:B------:R-:W-:Y:S01]  /*1540*/  IMAD.MOV.U32 R16, RZ, RZ, 0x1 ;  /* 0x00000001ff107424 */ /* 0x000fe200078e00ff */
[----:B------:R-:W-:Y:S01]  /*1550*/  UMOV UR4, 0xe5e00000 ;  /* 0xe5e0000000047882 */ /* 0x000fe20000000000 */
[----:B------:R-:W-:Y:S01]  /*1560*/  IMAD.MOV.U32 R12, RZ, RZ, RZ ;  /* 0x000000ffff0c7224 */ /* 0x000fe200078e00ff */
        /* <DEDUP_REMOVED lines=19> */
[----:B------:R-:W-:Y:S01]  /*16a0*/  MOV R8, RZ ;  /* 0x000000ff00087202 */ /* 0x000fe20000000f00 */
[----:B------:R-:W-:Y:S01]  /*16b0*/  IMAD.MOV.U32 R9, RZ, RZ, R13 ;  /* 0x000000ffff097224 */ /* 0x000fe200078e000d */
[----:B------:R-:W-:Y:S01]  /*16c0*/  MOV R0, 0x1700 ;  /* 0x0000170000007802 */ /* 0x000fe20000000f00 */
[----:B------:R-:W-:Y:S02]  /*16d0*/  IMAD.MOV.U32 R18, RZ, RZ, -0x1a200000 ;  /* 0xe5e00000ff127424 */ /* 0x000fe400078e00ff */
[----:B------:R-:W-:-:S07]  /*16e0*/  IMAD.MOV.U32 R19, RZ, RZ, 0x41efffff ;  /* 0x41efffffff137424 */ /* 0x000fce00078e00ff */
[----:B------:R-:W-:Y:S05]  /*16f0*/  CALL.REL.NOINC `($__internal_0_$__cuda_sm20_div_rn_f64_full) ;  /* 0x0000004c003c7944 */ /* 0x000fea0003c00000 */
.L_x_19:
[----:B------:R-:W-:Y:S05]  /*1700*/  BSYNC.RECONVERGENT B1 ;  /* 0x0000000000017941 */ /* 0x000fea0003800200 */
.L_x_18:
[----:B------:R-:W0:Y:S01]  /*1710*/  MUFU.RCP64H R17, 4.29496524800000000000e+09 ;  /* 0x41efffff00117908 */ /* 0x000e220000001800 */
[----:B------:R-:W-:Y:S01]  /*1720*/  MOV R10, 0xe5e00000 ;  /* 0xe5e00000000a7802 */ /* 0x000fe20000000f00 */
[----:B------:R-:W-:Y:S01]  /*1730*/  IMAD.MOV.U32 R11, RZ, RZ, 0x41efffff ;  /* 0x41efffffff0b7424 */ /* 0x000fe200078e00ff */
[----:B------:R-:W-:Y:S01]  /*1740*/  UMOV UR4, 0xe5e00000 ;  /* 0xe5e0000000047882 */ /* 0x000fe20000000000 */
[----:B------:R-:W-:Y:S01]  /*1750*/  IMAD.MOV.U32 R16, RZ, RZ, 0x1 ;  /* 0x00000001ff107424 */ /* 0x000fe200078e00ff */
[----:B------:R-:W-:Y:S01]  /*1760*/  UMOV UR5, 0x41efffff ;  /* 0x41efffff00057882 */ /* 0x000fe20000000000 */
[----:B------:R-:W-:Y:S01]  /*1770*/  IMAD.MOV.U32 R12, RZ, RZ, RZ ;  /* 0x000000ffff0c7224 */ /* 0x000fe200078e00ff */
[----:B------:R-:W-:Y:S01]  /*1780*/  BSSY.RECONVERGENT B1, `(.L_x_20) ;  /* 0x0000019000017945 */ /* 0x000fe20003800200 */
[----:B------:R-:W1:Y:S02]  /*1790*/  FRND.F64.FLOOR R8, R8 ;  /* 0x0000000800087313 */ /* 0x000e640000305800 */
[----:B0-----:R-:W-:-:S02]  /*17a0*/  DFMA R18, R16, -R10, 1 ;  /* 0x3ff000001012742b */ /* 0x001fc4000000080a */
[----:B-1----:R-:W-:-:S06]  /*17b0*/  DFMA R12, R8, -R10, R12 ;  /* 0x8000000a080c722b */ /* 0x002fcc000000000c */
[----:B------:R-:W-:Y:S02]  /*17c0*/  DFMA R18, R18, R18, R18 ;  /* 0x000000121212722b */ /* 0x000fe40000000012 */
[----:B------:R-:W-:-:S06]  /*17d0*/  DSETP.GEU.AND P0, PT, R12, RZ, PT ;  /* 0x000000ff0c00722a */ /* 0x000fcc0003f0e000 */
[----:B------:R-:W-:Y:S02]  /*17e0*/  DFMA R18, R16, R18, R16 ;  /* 0x000000121012722b */ /* 0x000fe40000000010 */
[----:B------:R-:W-:-:S06]  /*17f0*/  DADD R16, R12, UR4 ;  /* 0x000000040c107e29 */ /* 0x000fcc0008000000 */
[----:B------:R-:W-:-:S08]  /*1800*/  DFMA R24, R18, -R10, 1 ;  /* 0x3ff000001218742b */ /* 0x000fd0000000080a */
[----:B------:R-:W-:Y:S01]  /*1810*/  DFMA R18, R18, R24, R18 ;  /* 0x000000181212722b */ /* 0x000fe20000000012 */
        /* <DEDUP_REMOVED lines=15> */
.L_x_21:
[----:B------:R-:W-:Y:S05]  /*1910*/  BSYNC.RECONVERGENT B1 ;  /* 0x0000000000017941 */ /* 0x000fea0003800200 */
.L_x_20:
[----:B------:R-:W0:Y:S01]  /*1920*/  FRND.F64.FLOOR R8, R8 ;  /* 0x0000000800087313 */ /* 0x000e220000305800 */
[----:B------:R-:W-:Y:S01]  /*1930*/  MOV R10, 0xe5e00000 ;  /* 0xe5e00000000a7802 */ /* 0x000fe20000000f00 */
[----:B------:R-:W-:Y:S01]  /*1940*/  IMAD.MOV.U32 R11, RZ, RZ, 0x41efffff ;  /* 0x41efffffff0b7424 */ /* 0x000fe200078e00ff */
[----:B------:R-:W-:Y:S01]  /*1950*/  MOV R12, 0x1 ;  /* 0x00000001000c7802 */ /* 0x000fe20000000f00 */
[----:B------:R-:W-:Y:S01]  /*1960*/  IMAD.MOV.U32 R16, RZ, RZ, R24 ;  /* 0x000000ffff107224 */ /* 0x000fe200078e0018 */
[----:B------:R-:W-:Y:S01]  /*1970*/  UMOV UR4, 0xe5e00000 ;  /* 0xe5e0000000047882 */ /* 0x000fe20000000000 */
[----:B------:R-:W-:Y:S01]  /*1980*/  IMAD.MOV.U32 R17, RZ, RZ, R25 ;  /* 0x000000ffff117224 */ /* 0x000fe200078e0019 */
[----:B------:R-:W-:Y:S01]  /*1990*/  UMOV UR5, 0x41efffff ;  /* 0x41efffff00057882 */ /* 0x000fe20000000000 */
[----:B------:R-:W1:Y:S01]  /*19a0*/  MUFU.RCP64H R13, 4.29496524800000000000e+09 ;  /* 0x41efffff000d7908 */ /* 0x000e620000001800 */
[----:B------:R-:W-:Y:S03]  /*19b0*/  BSSY.RECONVERGENT B1, `(.L_x_22) ;  /* 0x000001c000017945 */ /* 0x000fe60003800200 */
        /* <DEDUP_REMOVED lines=27> */
.L_x_23:
[----:B------:R-:W-:Y:S05]  /*1b70*/  BSYNC.RECONVERGENT B1 ;  /* 0x0000000000017941 */ /* 0x000fea0003800200 */
.L_x_22:
[----:B------:R-:W0:Y:S01]  /*1b80*/  MUFU.RCP64H R13, 4.29494272000000000000e+09 ;  /* 0x41effff4000d7908 */ /* 0x000e220000001800 */
[----:B------:R-:W-:Y:S01]  /*1b90*/  IMAD.MOV.U32 R10, RZ, RZ, -0x28a00000 ;  /* 0xd7600000ff0a7424 */ /* 0x000fe200078e00ff */
[----:B------:R-:W-:Y:S01]  /*1ba0*/  UMOV UR4, 0xe5e00000 ;  /* 0xe5e0000000047882 */ /* 0x000fe20000000000 */
[----:B------:R-:W-:Y:S01]  /*1bb0*/  IMAD.MOV.U32 R11, RZ, RZ, 0x41effff4 ;  /* 0x41effff4ff0b7424 */ /* 0x000fe200078e00ff */
[----:B------:R-:W-:Y:S01]  /*1bc0*/  UMOV UR5, 0x41efffff ;  /* 0x41efffff00057882 */ /* 0x000fe20000000000 */
[----:B------:R-:W-:Y:S01]  /*1bd0*/  IMAD.MOV.U32 R12, RZ, RZ, 0x1 ;  /* 0x00000001ff0c7424 */ /* 0x000fe200078e00ff */
[----:B------:R-:W-:Y:S01]  /*1be0*/  FSETP.GEU.AND P1, PT, |R21|, 6.5827683646048100446e-37, PT ;  /* 0x036000001500780b */ /* 0x000fe20003f2e200 */
[----:B------:R-:W-:Y:S01]  /*1bf0*/  BSSY.RECONVERGENT B1, `(.L_x_24) ;  /* 0x000001a000017945 */ /* 0x000fe20003800200 */
[----:B------:R-:W1:Y:S03]  /*1c00*/  FRND.F64.FLOOR R8, R8 ;  /* 0x0000000800087313 */ /* 0x000e660000305800 */
[----:B0-----:R-:W-:-:S02]  /*1c10*/  DFMA R16, R12, -R10, 1 ;  /* 0x3ff000000c10742b */ /* 0x001fc4000000080a */
[----:B-1----:R-:W-:-:S06]  /*1c20*/  DFMA R24, R8, -UR4, R24 ;  /* 0x8000000408187c2b */ /* 0x002fcc0008000018 */
[----:B------:R-:W-:Y:S02]  /*1c30*/  DFMA R16, R16, R16, R16 ;  /* 0x000000101010722b */ /* 0x000fe40000000010 */
[----:B------:R-:W-:-:S06]  /*1c40*/  DSETP.GEU.AND P0, PT, R24, RZ, PT ;  /* 0x000000ff1800722a */ /* 0x000fcc0003f0e000 */
[----:B------:R-:W-:-:S08]  /*1c50*/  DFMA R16, R12, R16, R12 ;  /* 0x000000100c10722b */ /* 0x000fd0000000000c */
[----:B------:R-:W-:-:S08]  /*1c60*/  DFMA R12, R16, -R10, 1 ;  /* 0x3ff00000100c742b */ /* 0x000fd0000000080a */
[----:B------:R-:W-:-:S08]  /*1c70*/  DFMA R18, R16, R12, R16 ;  /* 0x0000000c1012722b */ /* 0x000fd00000000010 */
[----:B------:R-:W-:-:S08]  /*1c80*/  DMUL R12, R18, R20 ;  /* 0x00000014120c7228 */ /* 0x000fd00000000000 */
[----:B------:R-:W-:Y:S02]  /*1c90*/  DFMA R16, R12, -R10, R20 ;  /* 0x8000000a0c10722b */ /* 0x000fe40000000014 */
[----:B------:R-:W-:-:S06]  /*1ca0*/  DADD R10, R24, UR4 ;  /* 0x00000004180a7e29 */ /* 0x000fcc0008000000 */
[----:B------:R-:W-:Y:S01]  /*1cb0*/  DFMA R8, R18, R16, R12 ;  /* 0x000000101208722b */ /* 0x000fe2000000000c */
[----:B------:R0:W1:Y:S03]  /*1cc0*/  F2I.U32.F64.TRUNC R13, R22 ;  /* 0x00000016000d7311 */ /* 0x000066000030d000 */
[----:B------:R-:W-:Y:S02]  /*1cd0*/  FSEL R24, R10, R24, !P0 ;  /* 0x000000180a187208 */ /* 0x000fe40004000000 */
[----:B------:R-:W-:-:S04]  /*1ce0*/  FSEL R25, R11, R25, !P0 ;  /* 0x000000190b197208 */ /* 0x000fc80004000000 */
[----:B------:R-:W-:Y:S01]  /*1cf0*/  FFMA R0, RZ, 29.99997711181640625, R9 ;  /* 0x41effff4ff007823 */ /* 0x000fe20000000009 */
[----:B------:R0:W2:Y:S04]  /*1d00*/  F2I.U32.F64.TRUNC R24, R24 ;  /* 0x0000001800187311 */ /* 0x0000a8000030d000 */
[----:B------:R-:W-:-:S13]  /*1d10*/  FSETP.GT.AND P0, PT, |R0|, 1.469367938527859385e-39, PT ;  /* 0x001000000000780b */ /* 0x000fda0003f04200 */
[----:B012---:R-:W-:Y:S05]  /*1d20*/  @P0 BRA P1, `(.L_x_25) ;  /* 0x0000000000180947 */ /* 0x007fea0000800000 */
[----:B------:R-:W-:Y:S01]  /*1d30*/  MOV R8, R20 ;  /* 0x0000001400087202 */ /* 0x000fe20000000f00 */
[----:B------:R-:W-:Y:S01]  /*1d40*/  IMAD.MOV.U32 R9, RZ, RZ, R21 ;  /* 0x000000ffff097224 */ /* 0x000fe200078e0015 */
[----:B------:R-:W-:Y:S01]  /*1d50*/  MOV R0, 0x1d90 ;  /* 0x00001d9000007802 */ /* 0x000fe20000000f00 */
[----:B------:R-:W-:Y:S02]  /*1d60*/  IMAD.MOV.U32 R18, RZ, RZ, -0x28a00000 ;  /* 0xd7600000ff127424 */ /* 0x000fe400078e00ff */
[----:B------:R-:W-:-:S07]  /*1d70*/  IMAD.MOV.U32 R19, RZ, RZ, 0x41effff4 ;  /* 0x41effff4ff137424 */ /* 0x000fce00078e00ff */
[----:B------:R-:W-:Y:S05]  /*1d80*/  CALL.REL.NOINC `($__internal_0_$__cuda_sm20_div_rn_f64_full) ;  /* 0x0000004400987944 */ /* 0x000fea0003c00000 */
.L_x_25:
[----:B------:R-:W-:Y:S05]  /*1d90*/  BSYNC.RECONVERGENT B1 ;  /* 0x0000000000017941 */ /* 0x000fea0003800200 */
.L_x_24:
[----:B------:R-:W0:Y:S01]  /*1da0*/  MUFU.RCP64H R19, 4.29494272000000000000e+09 ;  /* 0x41effff400137908 */ /* 0x000e220000001800 */
[----:B------:R-:W-:Y:S01]  /*1db0*/  MOV R10, 0xd7600000 ;  /* 0xd7600000000a7802 */ /* 0x000fe20000000f00 */
[----:B------:R-:W-:Y:S01]  /*1dc0*/  IMAD.MOV.U32 R11, RZ, RZ, 0x41effff4 ;  /* 0x41effff4ff0b7424 */ /* 0x000fe200078e00ff */
[----:B------:R-:W-:Y:S01]  /*1dd0*/  UMOV UR4, 0xd7600000 ;  /* 0xd760000000047882 */ /* 0x000fe20000000000 */
[----:B------:R-:W-:Y:S01]  /*1de0*/  IMAD.MOV.U32 R18, RZ, RZ, 0x1 ;  /* 0x00000001ff127424 */ /* 0x000fe200078e00ff */
[----:B------:R-:W-:Y:S01]  /*1df0*/  UMOV UR5, 0x41effff4 ;  /* 0x41effff400057882 */ /* 0x000fe20000000000 */
[----:B------:R-:W-:Y:S02]  /*1e00*/  BSSY.RECONVERGENT B1, `(.L_x_26) ;  /* 0x000001b000017945 */ /* 0x000fe40003800200 */
[----:B------:R-:W1:Y:S02]  /*1e10*/  FRND.F64.FLOOR R8, R8 ;  /* 0x0000000800087313 */ /* 0x000e640000305800 */
[----:B0-----:R-:W-:-:S08]  /*1e20*/  DFMA R16, R18, -R10, 1 ;  /* 0x3ff000001210742b */ /* 0x001fd0000000080a */
[----:B------:R-:W-:Y:S01]  /*1e30*/  DFMA R22, R16, R16, R16 ;  /* 0x000000101016722b */ /* 0x000fe20000000010 */
[----:B------:R-:W-:Y:S01]  /*1e40*/  IMAD.MOV.U32 R16, RZ, RZ, R20 ;  /* 0x000000ffff107224 */ /* 0x000fe200078e0014 */
[----:B------:R-:W-:-:S06]  /*1e50*/  MOV R17, R21 ;  /* 0x0000001500117202 */ /* 0x000fcc0000000f00 */
        /* <DEDUP_REMOVED lines=12> */
[----:B------:R-:W-:-:S05]  /*1f20*/  FFMA R0, RZ, 29.99997711181640625, R9 ;  /* 0x41effff4ff007823 */ /* 0x000fca0000000009 */
        /* <DEDUP_REMOVED lines=8> */
.L_x_27:
[----:B------:R-:W-:Y:S05]  /*1fb0*/  BSYNC.RECONVERGENT B1 ;  /* 0x0000000000017941 */ /* 0x000fea0003800200 */
.L_x_26:
[----:B------:R-:W0:Y:S01]  /*1fc0*/  FRND.F64.FLOOR R8, R8 ;  /* 0x0000000800087313 */ /* 0x000e220000305800 */
[----:B------:R-:W-:Y:S01]  /*1fd0*/  IMAD.MOV.U32 R10, RZ, RZ, -0x28a00000 ;  /* 0xd7600000ff0a7424 */ /* 0x000fe200078e00ff */
[----:B------:R-:W-:Y:S01]  /*1fe0*/  MOV R19, R21 ;  /* 0x0000001500137202 */ /* 0x000fe20000000f00 */
[----:B------:R-:W-:Y:S01]  /*1ff0*/  IMAD.MOV.U32 R11, RZ, RZ, 0x41effff4 ;  /* 0x41effff4ff0b7424 */ /* 0x000fe200078e00ff */
[----:B------:R-:W-:Y:S01]  /*2000*/  UMOV UR4, 0xd7600000 ;  /* 0xd760000000047882 */ /* 0x000fe20000000000 */
[----:B------:R-:W-:Y:S01]  /*2010*/  IMAD.MOV.U32 R18, RZ, RZ, R20 ;  /* 0x000000ffff127224 */ /* 0x000fe200078e0014 */
[----:B------:R-:W-:Y:S01]  /*2020*/  UMOV UR5, 0x41effff4 ;  /* 0x41effff400057882 */ /* 0x000fe20000000000 */
[----:B------:R-:W-:Y:S01]  /*2030*/  IMAD.MOV.U32 R16, RZ, RZ, 0x1 ;  /* 0x00000001ff107424 */ /* 0x000fe200078e00ff */
[----:B------:R-:W1:Y:S01]  /*2040*/  MUFU.RCP64H R17, 4.29494272000000000000e+09 ;  /* 0x41effff400117908 */ /* 0x000e620000001800 */
        /* <DEDUP_REMOVED lines=11> */
[----:B------:R-:W-:Y:S02]  /*2100*/  FSEL R8, RZ, -2.46290604621824000000e+14, P0 ;  /* 0xd7600000ff087808 */ /* 0x000fe40000000000 */
[----:B------:R-:W-:-:S05]  /*2110*/  FSEL R9, RZ, 29.99997711181640625, P0 ;  /* 0x41effff4ff097808 */ /* 0x000fca0000000000 */
[----:B------:R-:W-:Y:S02]  /*2120*/  DFMA R16, R22, R16, R22 ;  /* 0x000000101610722b */ /* 0x000fe40000000016 */
[----:B------:R-:W-:-:S08]  /*2130*/  DADD R20, R20, R8 ;  /* 0x0000000014147229 */ /* 0x000fd00000000008 */
[----:B------:R-:W-:Y:S02]  /*2140*/  DMUL R8, R16, R20 ;  /* 0x0000001410087228 */ /* 0x000fe40000000000 */
[----:B------:R-:W-:-:S06]  /*2150*/  FSETP.GEU.AND P1, PT, |R21|, 6.5827683646048100446e-37, PT ;  /* 0x036000001500780b */ /* 0x000fcc0003f2e200 */
        /* <DEDUP_REMOVED lines=9> */
[----:B------:R-:W-:-:S07]  /*21f0*/  IMAD.MOV.U32 R19, RZ, RZ, 0x41effff4 ;  /* 0x41effff4ff137424 */ /* 0x000fce00078e00ff */
[----:B------:R-:W-:Y:S05]  /*2200*/  CALL.REL.NOINC `($__internal_0_$__cuda_sm20_div_rn_f64_full) ;  /* 0x0000004000787944 */ /* 0x000fea0003c00000 */
.L_x_29:
[----:B------:R-:W-:Y:S05]  /*2210*/  BSYNC.RECONVERGENT B1 ;  /* 0x0000000000017941 */ /* 0x000fea0003800200 */
.L_x_28:
        /* <DEDUP_REMOVED lines=31> */
.L_x_31:
[----:B------:R-:W-:Y:S05]  /*2410*/  BSYNC.RECONVERGENT B1 ;  /* 0x0000000000017941 */ /* 0x000fea0003800200 */
.L_x_30:
        /* <DEDUP_REMOVED lines=11> */
[----:B------:R-:W-:-:S06]  /*24d0*/  DSETP.GEU.AND P0, PT, R14, RZ, PT ;  /* 0x000000ff0e00722a */ /* 0x000fcc0003f0e000 */
[----:B------:R-:W-:Y:S02]  /*24e0*/  DFMA R18, R16, R18, R16 ;  /* 0x000000121012722b */ /* 0x000fe40000000010 */
[----:B------:R-:W-:-:S06]  /*24f0*/  DADD R16, R14, UR4 ;  /* 0x000000040e107e29 */ /* 0x000fcc0008000000 */
[----:B------:R-:W-:-:S04]  /*2500*/  DFMA R20, R18, -R10, 1 ;  /* 0x3ff000001214742b */ /* 0x000fc8000000080a */
[----:B------:R-:W-:Y:S02]  /*2510*/  FSEL R14, R16, R14, !P0 ;  /* 0x0000000e100e7208 */ /* 0x000fe40004000000 */
[----:B------:R-:W-:Y:S02]  /*2520*/  FSEL R15, R17, R15, !P0 ;  /* 0x0000000f110f7208 */ /* 0x000fe40004000000 */
[----:B------:R-:W-:Y:S02]  /*2530*/  DFMA R20, R18, R20, R18 ;  /* 0x000000141214722b */ /* 0x000fe40000000012 */
[----:B------:R-:W-:-:S06]  /*2540*/  FSETP.GEU.AND P1, PT, |R15|, 6.5827683646048100446e-37, PT ;  /* 0x036000000f00780b */ /* 0x000fcc0003f2e200 */
[----:B------:R-:W-:-:S08]  /*2550*/  DMUL R8, R20, R14 ;  /* 0x0000000e14087228 */ /* 0x000fd00000000000 */
        /* <DEDUP_REMOVED lines=11> */
.L_x_33:
[----:B------:R-:W-:Y:S05]  /*2610*/  BSYNC.RECONVERGENT B1 ;  /* 0x0000000000017941 */ /* 0x000fea0003800200 */
.L_x_32:
[----:B------:R-:W0:Y:S01]  /*2620*/  FRND.F64.FLOOR R8, R8 ;  /* 0x0000000800087313 */ /* 0x000e220000305800 */
[----:B------:R-:W-:Y:S01]  /*2630*/  MOV R10, 0xd7600000 ;  /* 0xd7600000000a7802 */ /* 0x000fe20000000f00 */
[----:B------:R-:W-:Y:S01]  /*2640*/  IMAD.MOV.U32 R11, RZ, RZ, 0x41effff4 ;  /* 0x41effff4ff0b7424 */ /* 0x000fe200078e00ff */
[----:B------:R-:W-:Y:S01]  /*2650*/  UMOV UR4, 0xd7600000 ;  /* 0xd760000000047882 */ /* 0x000fe20000000000 */
[----:B------:R-:W-:Y:S01]  /*2660*/  IMAD.MOV.U32 R16, RZ, RZ, 0x1 ;  /* 0x00000001ff107424 */ /* 0x000fe200078e00ff */
[----:B------:R-:W-:Y:S01]  /*2670*/  UMOV UR5, 0x41effff4 ;  /* 0x41effff400057882 */ /* 0x000fe20000000000 */
[----:B------:R-:W-:Y:S02]  /*2680*/  BSSY.RECONVERGENT B1, `(.L_x_34) ;  /* 0x000001d000017945 */ /* 0x000fe40003800200 */
[----:B------:R-:W1:Y:S01]  /*2690*/  MUFU.RCP64H R17, 4.29494272000000000000e+09 ;  /* 0x41effff400117908 */ /* 0x000e620000001800 */
        /* <DEDUP_REMOVED lines=27> */
.L_x_35:
[----:B------:R-:W-:Y:S05]  /*2850*/  BSYNC.RECONVERGENT B1 ;  /* 0x0000000000017941 */ /* 0x000fea0003800200 */
.L_x_34:
[----:B------:R-:W0:Y:S01]  /*2860*/  MUFU.RCP64H R15, 4.29496524800000000000e+09 ;  /* 0x41efffff000f7908 */ /* 0x000e220000001800 */
[----:B------:R-:W-:Y:S01]  /*2870*/  IMAD.MOV.U32 R10, RZ, RZ, -0x1a200000 ;  /* 0xe5e00000ff0a7424 */ /* 0x000fe200078e00ff */
[----:B------:R-:W-:Y:S01]  /*2880*/  MOV R11, 0x41efffff ;  /* 0x41efffff000b7802 */ /* 0x000fe20000000f00 */
[----:B------:R-:W-:Y:S01]  /*2890*/  IMAD.MOV.U32 R14, RZ, RZ, 0x1 ;  /* 0x00000001ff0e7424 */ /* 0x000fe200078e00ff */
[----:B------:R-:W-:Y:S01]  /*28a0*/  UMOV UR4, 0xd7600000 ;  /* 0xd760000000047882 */ /* 0x000fe20000000000 */
[----:B------:R-:W-:Y:S01]  /*28b0*/  UMOV UR5, 0x41effff4 ;  /* 0x41effff400057882 */ /* 0x000fe20000000000 */
[----:B------:R-:W-:Y:S02]  /*28c0*/  BSSY.RECONVERGENT B1, `(.L_x_36) ;  /* 0x000001d000017945 */ /* 0x000fe40003800200 */
[----:B------:R-:W1:Y:S08]  /*28d0*/  FRND.F64.FLOOR R8, R8 ;  /* 0x0000000800087313 */ /* 0x000e700000305800 */
[----:B------:R-:W-:Y:S01]  /*28e0*/  F2I.U32.F64.TRUNC R25, R22 ;  /* 0x0000001600197311 */ /* 0x000fe2000030d000 */
[----:B0-----:R-:W-:-:S02]  /*28f0*/  DFMA R16, R14, -R10, 1 ;  /* 0x3ff000000e10742b */ /* 0x001fc4000000080a */
[----:B-1----:R-:W-:-:S06]  /*2900*/  DFMA R20, R8, -UR4, R20 ;  /* 0x8000000408147c2b */ /* 0x002fcc0008000014 */
[----:B------:R-:W-:Y:S02]  /*2910*/  DFMA R16, R16, R16, R16 ;  /* 0x000000101010722b */ /* 0x000fe40000000010 */
[----:B------:R-:W-:-:S06]  /*2920*/  DSETP.GEU.AND P0, PT, R20, RZ, PT ;  /* 0x000000ff1400722a */ /* 0x000fcc0003f0e000 */
[----:B------:R-:W-:Y:S01]  /*2930*/  DFMA R16, R14, R16, R14 ;  /* 0x000000100e10722b */ /* 0x000fe2000000000e */
[----:B------:R-:W0:Y:S07]  /*2940*/  I2F.F64.U32 R14, R13 ;  /* 0x0000000d000e7312 */ /* 0x000e2e0000201800 */
[----:B------:R-:W-:-:S08]  /*2950*/  DFMA R18, R16, -R10, 1 ;  /* 0x3ff000001012742b */ /* 0x000fd0000000080a */
[----:B------:R-:W-:Y:S01]  /*2960*/  DFMA R26, R16, R18, R16 ;  /* 0x00000012101a722b */ /* 0x000fe20000000010 */
[----:B0-----:R-:W-:-:S07]  /*2970*/  FSETP.GEU.AND P1, PT, |R15|, 6.5827683646048100446e-37, PT ;  /* 0x036000000f00780b */ /* 0x001fce0003f2e200 */
[----:B------:R-:W-:-:S08]  /*2980*/  DMUL R16, R26, R14 ;  /* 0x0000000e1a107228 */ /* 0x000fd00000000000 */
[----:B------:R-:W-:Y:S02]  /*2990*/  DFMA R18, R16, -R10, R14 ;  /* 0x8000000a1012722b */ /* 0x000fe4000000000e */
[----:B------:R-:W-:-:S06]  /*29a0*/  DADD R10, R20, UR4 ;  /* 0x00000004140a7e29 */ /* 0x000fcc0008000000 */
[----:B------:R-:W-:-:S04]  /*29b0*/  DFMA R8, R26, R18, R16 ;  /* 0x000000121a08722b */ /* 0x000fc80000000010 */
[----:B------:R-:W-:Y:S02]  /*29c0*/  FSEL R10, R10, R20, !P0 ;  /* 0x000000140a0a7208 */ /* 0x000fe40004000000 */
[----:B------:R-:W-:Y:S02]  /*29d0*/  FSEL R11, R11, R21, !P0 ;  /* 0x000000150b0b7208 */ /* 0x000fe40004000000 */
[----:B------:R0:W1:Y:S02]  /*29e0*/  I2F.F64.U32 R20, R24 ;  /* 0x0000001800147312 */ /* 0x0000640000201800 */
[----:B------:R-:W-:-:S05]  /*29f0*/  FFMA R0, RZ, 29.999998092651367188, R9 ;  /* 0x41efffffff007823 */ /* 0x000fca0000000009 */
[----:B------:R-:W-:Y:S01]  /*2a00*/  FSETP.GT.AND P0, PT, |R0|, 1.469367938527859385e-39, PT ;  /* 0x001000000000780b */ /* 0x000fe20003f04200 */
[----:B------:R0:W2:-:S12]  /*2a10*/  F2I.U32.F64.TRUNC R13, R10 ;  /* 0x0000000a000d7311 */ /* 0x000098000030d000 */
[----:B01----:R-:W-:Y:S05]  /*2a20*/  @P0 BRA P1, `(.L_x_37) ;  /* 0x0000000000180947 */ /* 0x003fea0000800000 */
[----:B------:R-:W-:Y:S01]  /*2a30*/  IMAD.MOV.U32 R8, RZ, RZ, R14 ;  /* 0x000000ffff087224 */ /* 0x000fe200078e000e */
[----:B------:R-:W-:Y:S01]  /*2a40*/  MOV R18, 0xe5e00000 ;  /* 0xe5e0000000127802 */ /* 0x000fe20000000f00 */
[----:B------:R-:W-:Y:S01]  /*2a50*/  IMAD.MOV.U32 R9, RZ, RZ, R15 ;  /* 0x000000ffff097224 */ /* 0x000fe200078e000f */
[----:B------:R-:W-:Y:S01]  /*2a60*/  MOV R0, 0x2a90 ;  /* 0x00002a9000007802 */ /* 0x000fe20000000f00 */
[----:B------:R-:W-:-:S07]  /*2a70*/  IMAD.MOV.U32 R19, RZ, RZ, 0x41efffff ;  /* 0x41efffffff137424 */ /* 0x000fce00078e00ff */
[----:B--2---:R-:W-:Y:S05]  /*2a80*/  CALL.REL.NOINC `($__internal_0_$__cuda_sm20_div_rn_f64_full) ;  /* 0x0000003800587944 */ /* 0x004fea0003c00000 */
.L_x_37:
[----:B------:R-:W-:Y:S05]  /*2a90*/  BSYNC.RECONVERGENT B1 ;  /* 0x0000000000017941 */ /* 0x000fea0003800200 */
.L_x_36:
        /* <DEDUP_REMOVED lines=8> */
[-C--:B0-----:R-:W-:Y:S02]  /*2b20*/  DFMA R18, R16, -R10.reuse, 1 ;  /* 0x3ff000001012742b */ /* 0x081fe4000000080a */
        /* <DEDUP_REMOVED lines=21> */
[----:B--2---:R-:W-:Y:S05]  /*2c80*/  CALL.REL.NOINC `($__internal_0_$__cuda_sm20_div_rn_f64_full) ;  /* 0x0000003400d87944 */ /* 0x004fea0003c00000 */
.L_x_39:
[----:B------:R-:W-:Y:S05]  /*2c90*/  BSYNC.RECONVERGENT B1 ;  /* 0x0000000000017941 */ /* 0x000fea0003800200 */
.L_x_38:
        /* <DEDUP_REMOVED lines=11> */
[C---:B------:R-:W-:Y:S02]  /*2d50*/  DADD R18, R14.reuse, UR4 ;  /* 0x000000040e127e29 */ /* 0x040fe40008000000 */
[----:B------:R-:W-:-:S04]  /*2d60*/  DSETP.GEU.AND P0, PT, R14, RZ, PT ;  /* 0x000000ff0e00722a */ /* 0x000fc80003f0e000 */
[----:B------:R-:W-:-:S04]  /*2d70*/  DFMA R22, R16, R22, R16 ;  /* 0x000000161016722b */ /* 0x000fc80000000010 */
[----:B------:R-:W-:Y:S02]  /*2d80*/  FSEL R14, R18, R14, !P0 ;  /* 0x0000000e120e7208 */ /* 0x000fe40004000000 */
[----:B------:R-:W-:Y:S02]  /*2d90*/  FSEL R15, R19, R15, !P0 ;  /* 0x0000000f130f7208 */ /* 0x000fe40004000000 */
[----:B------:R-:W-:-:S04]  /*2da0*/  DFMA R16, R22, -R10, 1 ;  /* 0x3ff000001610742b */ /* 0x000fc8000000080a */
[C---:B------:R-:W-:Y:S02]  /*2db0*/  DADD R8, R14.reuse, UR4 ;  /* 0x000000040e087e29 */ /* 0x040fe40008000000 */
[----:B------:R-:W-:Y:S02]  /*2dc0*/  DSETP.GEU.AND P0, PT, R14, RZ, PT ;  /* 0x000000ff0e00722a */ /* 0x000fe40003f0e000 */
[----:B------:R-:W-:-:S06]  /*2dd0*/  DFMA R16, R22, R16, R22 ;  /* 0x000000101610722b */ /* 0x000fcc0000000016 */
        /* <DEDUP_REMOVED lines=14> */
[----:B--2---:R-:W-:Y:S05]  /*2ec0*/  CALL.REL.NOINC `($__internal_0_$__cuda_sm20_div_rn_f64_full) ;  /* 0x0000003400487944 */ /* 0x004fea0003c00000 */
.L_x_41:
[----:B------:R-:W-:Y:S05]  /*2ed0*/  BSYNC.RECONVERGENT B1 ;  /* 0x0000000000017941 */ /* 0x000fea0003800200 */
.L_x_40:
[----:B------:R-:W0:Y:S01]  /*2ee0*/  MUFU.RCP64H R17, 4.29496524800000000000e+09 ;  /* 0x41efffff00117908 */ /* 0x000e220000001800 */
[----:B------:R-:W-:Y:S01]  /*2ef0*/  MOV R10, 0xe5e00000 ;  /* 0xe5e00000000a7802 */ /* 0x000fe20000000f00 */
[----:B------:R-:W-:Y:S01]  /*2f00*/  IMAD.MOV.U32 R11, RZ, RZ, 0x41efffff ;  /* 0x41efffffff0b7424 */ /* 0x000fe200078e00ff */
[----:B------:R-:W-:Y:S01]  /*2f10*/  FSETP.GEU.AND P2, PT, |R21|, 6.5827683646048100446e-37, PT ;  /* 0x036000001500780b */ /* 0x000fe20003f4e200 */
[----:B------:R-:W-:Y:S01]  /*2f20*/  IMAD.MOV.U32 R16, RZ, RZ, 0x1 ;  /* 0x00000001ff107424 */ /* 0x000fe200078e00ff */
[----:B------:R-:W-:Y:S01]  /*2f30*/  UMOV UR4, 0xe5e00000 ;  /* 0xe5e0000000047882 */ /* 0x000fe20000000000 */
[----:B------:R-:W-:Y:S01]  /*2f40*/  UMOV UR5, 0x41efffff ;  /* 0x41efffff00057882 */ /* 0x000fe20000000000 */
[----:B------:R-:W-:Y:S03]  /*2f50*/  BSSY.RECONVERGENT B1, `(.L_x_42) ;  /* 0x0000018000017945 */ /* 0x000fe60003800200 */
        /* <DEDUP_REMOVED lines=18> */
[----:B------:R-:W-:Y:S01]  /*3080*/  MOV R9, R21 ;  /* 0x0000001500097202 */ /* 0x000fe20000000f00 */
[----:B------:R-:W-:Y:S01]  /*3090*/  IMAD.MOV.U32 R18, RZ, RZ, -0x1a200000 ;  /* 0xe5e00000ff127424 */ /* 0x000fe200078e00ff */
[----:B------:R-:W-:Y:S01]  /*30a0*/  MOV R0, 0x30d0 ;  /* 0x000030d000007802 */ /* 0x000fe20000000f00 */
[----:B------:R-:W-:-:S07]  /*30b0*/  IMAD.MOV.U32 R19, RZ, RZ, 0x41efffff ;  /* 0x41efffffff137424 */ /* 0x000fce00078e00ff */
[----:B--2---:R-:W-:Y:S05]  /*30c0*/  CALL.REL.NOINC `($__internal_0_$__cuda_sm20_div_rn_f64_full) ;  /* 0x0000003000c87944 */ /* 0x004fea0003c00000 */
.L_x_43:
[----:B------:R-:W-:Y:S05]  /*30d0*/  BSYNC.RECONVERGENT B1 ;  /* 0x0000000000017941 */ /* 0x000fea0003800200 */
.L_x_42:
        /* <DEDUP_REMOVED lines=29> */
[----:B------:R-:W-:-:S07]  /*32b0*/  IMAD.MOV.U32 R19, RZ, RZ, 0x41efffff ;  /* 0x41efffffff137424 */ /* 0x000fce00078e00ff */
[----:B--2---:R-:W-:Y:S05]  /*32c0*/  CALL.REL.NOINC `($__internal_0_$__cuda_sm20_div_rn_f64_full) ;  /* 0x0000003000487944 */ /* 0x004fea0003c00000 */
.L_x_45:
[----:B------:R-:W-:Y:S05]  /*32d0*/  BSYNC.RECONVERGENT B1 ;  /* 0x0000000000017941 */ /* 0x000fea0003800200 */
.L_x_44:
[----:B------:R-:W0:Y:S01]  /*32e0*/  MUFU.RCP64H R17, 4.29496524800000000000e+09 ;  /* 0x41efffff00117908 */ /* 0x000e220000001800 */
[----:B------:R-:W-:Y:S01]  /*32f0*/  IMAD.MOV.U32 R10, RZ, RZ, -0x1a200000 ;  /* 0xe5e00000ff0a7424 */ /* 0x000fe200078e00ff */
[----:B------:R-:W-:Y:S01]  /*3300*/  MOV R18, R20 ;  /* 0x0000001400127202 */ /* 0x000fe20000000f00 */
[----:B------:R-:W-:Y:S01]  /*3310*/  IMAD.MOV.U32 R11, RZ, RZ, 0x41efffff ;  /* 0x41efffffff0b7424 */ /* 0x000fe200078e00ff */
[----:B------:R-:W-:Y:S01]  /*3320*/  UMOV UR4, 0xe5e00000 ;  /* 0xe5e0000000047882 */ /* 0x000fe20000000000 */
[----:B------:R-:W-:Y:S01]  /*3330*/  IMAD.MOV.U32 R19, RZ, RZ, R21 ;  /* 0x000000ffff137224 */ /* 0x000fe200078e0015 */
[----:B------:R-:W-:Y:S01]  /*3340*/  UMOV UR5, 0x41efffff ;  /* 0x41efffff00057882 */ /* 0x000fe20000000000 */
[----:B------:R-:W-:Y:S01]  /*3350*/  IMAD.MOV.U32 R16, RZ, RZ, 0x1 ;  /* 0x00000001ff107424 */ /* 0x000fe200078e00ff */
[----:B------:R-:W1:Y:S01]  /*3360*/  FRND.F64.FLOOR R8, R8 ;  /* 0x0000000800087313 */ /* 0x000e620000305800 */
[----:B------:R-:W-:Y:S04]  /*3370*/  BSSY.RECONVERGENT B1, `(.L_x_46) ;  /* 0x000001c000017945 */ /* 0x000fe80003800200 */
        /* <DEDUP_REMOVED lines=27> */
.L_x_47:
[----:B------:R-:W-:Y:S05]  /*3530*/  BSYNC.RECONVERGENT B1 ;  /* 0x0000000000017941 */ /* 0x000fea0003800200 */
.L_x_46:
[----:B------:R-:W0:Y:S01]  /*3540*/  MUFU.RCP64H R17, 4.29494272000000000000e+09 ;  /* 0x41effff400117908 */ /* 0x000e220000001800 */
[----:B------:R-:W-:Y:S01]  /*3550*/  IMAD.MOV.U32 R10, RZ, RZ, -0x28a00000 ;  /* 0xd7600000ff0a7424 */ /* 0x000fe200078e00ff */
[----:B------:R-:W-:Y:S01]  /*3560*/  MOV R11, 0x41effff4 ;  /* 0x41effff4000b7802 */ /* 0x000fe20000000f00 */
[----:B------:R-:W-:Y:S01]  /*3570*/  IMAD.MOV.U32 R16, RZ, RZ, 0x1 ;  /* 0x00000001ff107424 */ /* 0x000fe200078e00ff */
[----:B------:R-:W-:Y:S01]  /*3580*/  UMOV UR4, 0xe5e00000 ;  /* 0xe5e0000000047882 */ /* 0x000fe20000000000 */
[----:B------:R-:W-:Y:S01]  /*3590*/  UMOV UR5, 0x41efffff ;  /* 0x41efffff00057882 */ /* 0x000fe20000000000 */
[----:B------:R-:W-:Y:S02]  /*35a0*/  BSSY.RECONVERGENT B1, `(.L_x_48) ;  /* 0x000001f000017945 */ /* 0x000fe40003800200 */
[----:B------:R-:W1:Y:S08]  /*35b0*/  I2F.F64.U32 R20, R25 ;  /* 0x0000001900147312 */ /* 0x000e700000201800 */
[----:B------:R-:W3:Y:S01]  /*35c0*/  FRND.F64.FLOOR R8, R8 ;  /* 0x0000000800087313 */ /* 0x000ee20000305800 */
[----:B0-----:R-:W-:Y:S01]  /*35d0*/  DFMA R18, R16, -R10, 1 ;  /* 0x3ff000001012742b */ /* 0x001fe2000000080a */
[----:B-1----:R-:W-:-:S06]  /*35e0*/  FSETP.GEU.AND P1, PT, |R21|, 6.5827683646048100446e-37, PT ;  /* 0x036000001500780b */ /* 0x002fcc0003f2e200 */
[----:B------:R0:W1:Y:S01]  /*35f0*/  F2I.U32.F64.TRUNC R14, R14 ;  /* 0x0000000e000e7311 */ /* 0x000062000030d000 */
[----:B------:R-:W-:-:S08]  /*3600*/  DFMA R18, R18, R18, R18 ;  /* 0x000000121212722b */ /* 0x000fd00000000012 */
[----:B------:R-:W-:-:S08]  /*3610*/  DFMA R18, R16, R18, R16 ;  /* 0x000000121012722b */ /* 0x000fd00000000010 */
[----:B------:R-:W-:-:S08]  /*3620*/  DFMA R16, R18, -R10, 1 ;  /* 0x3ff000001210742b */ /* 0x000fd0000000080a */
[----:B------:R-:W-:Y:S01]  /*3630*/  DFMA R26, R18, R16, R18 ;  /* 0x00000010121a722b */ /* 0x000fe20000000012 */
[----:B------:R-:W-:Y:S02]  /*3640*/  IMAD.MOV.U32 R16, RZ, RZ, R22 ;  /* 0x000000ffff107224 */ /* 0x000fe400078e0016 */
[----:B------:R-:W-:-:S05]  /*3650*/  IMAD.MOV.U32 R17, RZ, RZ, R23 ;  /* 0x000000ffff117224 */ /* 0x000fca00078e0017 */
[----:B------:R-:W-:Y:S02]  /*3660*/  DMUL R18, R26, R20 ;  /* 0x000000141a127228 */ /* 0x000fe40000000000 */
[----:B---3--:R-:W-:-:S06]  /*3670*/  DFMA R16, R8, -UR4, R16 ;  /* 0x8000000408107c2b */ /* 0x008fcc0008000010 */
[----:B------:R-:W-:Y:S02]  /*3680*/  DFMA R22, R18, -R10, R20 ;  /* 0x8000000a1216722b */ /* 0x000fe40000000014 */
[C---:B------:R-:W-:Y:S02]  /*3690*/  DADD R10, R16.reuse, UR4 ;  /* 0x00000004100a7e29 */ /* 0x040fe40008000000 */
[----:B------:R-:W-:-:S04]  /*36a0*/  DSETP.GEU.AND P0, PT, R16, RZ, PT ;  /* 0x000000ff1000722a */ /* 0x000fc80003f0e000 */
[----:B------:R-:W-:Y:S02]  /*36b0*/  DFMA R8, R26, R22, R18 ;  /* 0x000000161a08722b */ /* 0x000fe40000000012 */
[----:B--2---:R0:W2:Y:S02]  /*36c0*/  I2F.F64.U32 R22, R13 ;  /* 0x0000000d00167312 */ /* 0x0040a40000201800 */
[----:B------:R-:W-:Y:S02]  /*36d0*/  FSEL R24, R10, R16, !P0 ;  /* 0x000000100a187208 */ /* 0x000fe40004000000 */
[----:B------:R-:W-:-:S04]  /*36e0*/  FSEL R25, R11, R17, !P0 ;  /* 0x000000110b197208 */ /* 0x000fc80004000000 */
[----:B------:R-:W-:Y:S01]  /*36f0*/  FFMA R0, RZ, 29.99997711181640625, R9 ;  /* 0x41effff4ff007823 */ /* 0x000fe20000000009 */
[----:B------:R0:W3:Y:S04]  /*3700*/  F2I.U32.F64.TRUNC R24, R24 ;  /* 0x0000001800187311 */ /* 0x0000e8000030d000 */
[----:B------:R-:W-:-:S13]  /*3710*/  FSETP.GT.AND P0, PT, |R0|, 1.469367938527859385e-39, PT ;  /* 0x001000000000780b */ /* 0x000fda0003f04200 */
[----:B0123--:R-:W-:Y:S05]  /*3720*/  @P0 BRA P1, `(.L_x_49) ;  /* 0x0000000000180947 */ /* 0x00ffea0000800000 */
[----:B------:R-:W-:Y:S01]  /*3730*/  MOV R8, R20 ;  /* 0x0000001400087202 */ /* 0x000fe20000000f00 */
[----:B------:R-:W-:Y:S01]  /*3740*/  IMAD.MOV.U32 R9, RZ, RZ, R21 ;  /* 0x000000ffff097224 */ /* 0x000fe200078e0015 */
[----:B------:R-:W-:Y:S01]  /*3750*/  MOV R0, 0x3790 ;  /* 0x0000379000007802 */ /* 0x000fe20000000f00 */
[----:B------:R-:W-:Y:S02]  /*3760*/  IMAD.MOV.U32 R18, RZ, RZ, -0x28a00000 ;  /* 0xd7600000ff127424 */ /* 0x000fe400078e00ff */
[----:B------:R-:W-:-:S07]  /*3770*/  IMAD.MOV.U32 R19, RZ, RZ, 0x41effff4 ;  /* 0x41effff4ff137424 */ /* 0x000fce00078e00ff */
[----:B------:R-:W-:Y:S05]  /*3780*/  CALL.REL.NOINC `($__internal_0_$__cuda_sm20_div_rn_f64_full) ;  /* 0x0000002c00187944 */ /* 0x000fea0003c00000 */
.L_x_49:
[----:B------:R-:W-:Y:S05]  /*3790*/  BSYNC.RECONVERGENT B1 ;  /* 0x0000000000017941 */ /* 0x000fea0003800200 */
.L_x_48:
        /* <DEDUP_REMOVED lines=31> */
.L_x_51:
[----:B------:R-:W-:Y:S05]  /*3990*/  BSYNC.RECONVERGENT B1 ;  /* 0x0000000000017941 */ /* 0x000fea0003800200 */
.L_x_50:
[----:B------:R-:W0:Y:S01]  /*39a0*/  MUFU.RCP64H R13, 4.29494272000000000000e+09 ;  /* 0x41effff4000d7908 */ /* 0x000e220000001800 */
[----:B------:R-:W-:Y:S01]  /*39b0*/  IMAD.MOV.U32 R10, RZ, RZ, -0x28a00000 ;  /* 0xd7600000ff0a7424 */ /* 0x000fe200078e00ff */
[----:B------:R-:W-:Y:S01]  /*39c0*/  MOV R11, 0x41effff4 ;  /* 0x41effff4000b7802 */ /* 0x000fe20000000f00 */
[----:B------:R-:W-:Y:S01]  /*39d0*/  IMAD.MOV.U32 R16, RZ, RZ, R20 ;  /* 0x000000ffff107224 */ /* 0x000fe200078e0014 */
        /* <DEDUP_REMOVED lines=33> */
.L_x_53:
[----:B------:R-:W-:Y:S05]  /*3bf0*/  BSYNC.RECONVERGENT B1 ;  /* 0x0000000000017941 */ /* 0x000fea0003800200 */
.L_x_52:
[----:B------:R-:W0:Y:S01]  /*3c00*/  MUFU.RCP64H R13, 4.29494272000000000000e+09 ;  /* 0x41effff4000d7908 */ /* 0x000e220000001800 */
        /* <DEDUP_REMOVED lines=30> */
.L_x_55:
[----:B------:R-:W-:Y:S05]  /*3df0*/  BSYNC.RECONVERGENT B1 ;  /* 0x0000000000017941 */ /* 0x000fea0003800200 */
.L_x_54:
[----:B------:R-:W0:Y:S01]  /*3e00*/  MUFU.RCP64H R13, 4.29494272000000000000e+09 ;  /* 0x41effff4000d7908 */ /* 0x000e220000001800 */
        /* <DEDUP_REMOVED lines=30> */
.L_x_57:
[----:B------:R-:W-:Y:S05]  /*3ff0*/  BSYNC.RECONVERGENT B1 ;  /* 0x0000000000017941 */ /* 0x000fea0003800200 */
.L_x_56:
[----:B------:R-:W0:Y:S01]  /*4000*/  MUFU.RCP64H R13, 4.29494272000000000000e+09 ;  /* 0x41effff4000d7908 */ /* 0x000e220000001800 */
        /* <DEDUP_REMOVED lines=36> */
.L_x_59:
[----:B------:R-:W-:Y:S05]  /*4250*/  BSYNC.RECONVERGENT B1 ;  /* 0x0000000000017941 */ /* 0x000fea0003800200 */
.L_x_58:
[----:B------:R-:W0:Y:S01]  /*4260*/  FRND.F64.FLOOR R8, R8 ;  /* 0x0000000800087313 */ /* 0x000e220000305800 */
[----:B------:R-:W-:Y:S01]  /*4270*/  IMAD.MOV.U32 R10, RZ, RZ, R22 ;  /* 0x000000ffff0a7224 */ /* 0x000fe200078e0016 */
[----:B------:R-:W-:Y:S01]  /*4280*/  MOV R11, R23 ;  /* 0x00000017000b7202 */ /* 0x000fe20000000f00 */
[----:B------:R-:W-:Y:S01]  /*4290*/  UMOV UR4, 0xd7600000 ;  /* 0xd760000000047882 */ /* 0x000fe20000000000 */
[----:B------:R-:W-:Y:S01]  /*42a0*/  UMOV UR5, 0x41effff4 ;  /* 0x41effff400057882 */ /* 0x000fe20000000000 */
[----:B------:R-:W-:Y:S03]  /*42b0*/  BSSY B2, `(.L_x_60) ;  /* 0x000013e000027945 */ /* 0x000fe60003800000 */
[----:B------:R-:W1:Y:S01]  /*42c0*/  F2I.U32.F64.TRUNC R25, R20 ;  /* 0x0000001400197311 */ /* 0x000e62000030d000 */
[----:B0-----:R-:W-:-:S08]  /*42d0*/  DFMA R10, R8, -UR4, R10 ;  /* 0x80000004080a7c2b */ /* 0x001fd0000800000a */
[C---:B------:R-:W-:Y:S01]  /*42e0*/  DADD R12, R10.reuse, UR4 ;  /* 0x000000040a0c7e29 */ /* 0x040fe20008000000 */
[----:B-1----:R-:W-:Y:S01]  /*42f0*/  IMAD.MOV.U32 R0, RZ, RZ, R25 ;  /* 0x000000ffff007224 */ /* 0x002fe200078e0019 */
[----:B------:R-:W-:-:S08]  /*4300*/  DSETP.GEU.AND P0, PT, R10, RZ, PT ;  /* 0x000000ff0a00722a */ /* 0x000fd00003f0e000 */
[----:B------:R-:W-:Y:S01]  /*4310*/  FSEL R12, R12, R10, !P0 ;  /* 0x0000000a0c0c7208 */ /* 0x000fe20004000000 */
[----:B------:R-:W-:Y:S01]  /*4320*/  IMAD.MOV.U32 R10, RZ, RZ, R14 ;  /* 0x000000ffff0a7224 */ /* 0x000fe200078e000e */
[----:B------:R-:W-:-:S04]  /*4330*/  FSEL R13, R13, R11, !P0 ;  /* 0x0000000b0d0d7208 */ /* 0x000fc80004000000 */
[----:B------:R0:W1:Y:S03]  /*4340*/  F2I.U32.F64.TRUNC R23, R12 ;  /* 0x0000000c00177311 */ /* 0x000066000030d000 */
.L_x_76:
[----:B------:R-:W2:Y:S01]  /*4350*/  S2R R8, SR_LANEID ;  /* 0x0000000000087919 */ /* 0x000ea20000000000 */
[----:B0-----:R-:W0:Y:S01]  /*4360*/  LDC.64 R12, c[0x0][0x398] ;  /* 0x0000e600ff0c7b82 */ /* 0x001e220000000a00 */
[----:B------:R-:W-:Y:S05]  /*4370*/  YIELD ;  /* 0x0000000000007946 */ /* 0x000fea0003800000 */
[----:B------:R-:W-:Y:S02]  /*4380*/  VOTEU.ANY UR4, UPT, PT ;  /* 0x0000000000047886 */ /* 0x000fe400038e0100 */
[----:B------:R-:W-:Y:S02]  /*4390*/  UPOPC UR6, UR4 ;  /* 0x00000004000672bf */ /* 0x000fe40008000000 */
[----:B------:R-:W-:-:S02]  /*43a0*/  UFLO.U32 UR5, UR4 ;  /* 0x00000004000572bd */ /* 0x000fc400080e0000 */
[----:B------:R-:W-:Y:S01]  /*43b0*/  UIMAD.WIDE.U32 UR6, UR6, 0x1, URZ ;  /* 0x00000001060678a5 */ /* 0x000fe2000f8e00ff */
[----:B------:R-:W-:-:S03]  /*43c0*/  UMOV UR4, URZ ;  /* 0x000000ff00047c82 */ /* 0x000fc60008000000 */
[----:B------:R-:W-:Y:S01]  /*43d0*/  UIADD3 UR4, UPT, UPT, UR7, UR4, URZ ;  /* 0x0000000407047290 */ /* 0x000fe2000fffe0ff */
[----:B------:R-:W-:Y:S01]  /*43e0*/  IADD3 R11, PT, PT, -R0, -0x5945, RZ ;  /* 0xffffa6bb000b7810 */ /* 0x000fe20007ffe1ff */
[----:B------:R-:W-:Y:S01]  /*43f0*/  IMAD.U32 R16, RZ, RZ, UR6 ;  /* 0x00000006ff107e24 */ /* 0x000fe2000f8e00ff */
[----:B------:R-:W-:-:S03]  /*4400*/  MOV R17, UR7 ;  /* 0x0000000700117c02 */ /* 0x000fc60008000f00 */
[----:B------:R-:W-:Y:S01]  /*4410*/  IMAD.U32 R17, RZ, RZ, UR4 ;  /* 0x00000004ff117e24 */ /* 0x000fe2000f8e00ff */
[----:B--2---:R-:W-:Y:S01]  /*4420*/  ISETP.EQ.U32.AND P0, PT, R8, UR5, PT ;  /* 0x0000000508007c0c */ /* 0x004fe2000bf02070 */
[----:B------:R-:W-:-:S04]  /*4430*/  IMAD.WIDE.U32 R8, R25, 0x80cfc, RZ ;  /* 0x00080cfc19087825 */ /* 0x000fc800078e00ff */
[----:B------:R-:W-:-:S08]  /*4440*/  IMAD.WIDE.U32 R8, R11, 0x14e9dd, R8 ;  /* 0x0014e9dd0b087825 */ /* 0x000fd000078e0008 */
[----:B0-----:R0:W-:Y:S01]  /*4450*/  @P0 REDG.E.ADD.64.STRONG.GPU desc[UR8][R12.64], R16 ;  /* 0x000000100c00098e */ /* 0x0011e2000c12e508 */
[----:B-1----:R-:W-:Y:S01]  /*4460*/  IADD3 R15, PT, PT, -R23, -0x5945, RZ ;  /* 0xffffa6bb170f7810 */ /* 0x002fe20007ffe1ff */
[----:B------:R-:W-:Y:S01]  /*4470*/  IMAD.MOV.U32 R19, RZ, RZ, RZ ;  /* 0x000000ffff137224 */ /* 0x000fe200078e00ff */
[----:B------:R-:W-:Y:S01]  /*4480*/  UMOV UR4, 0xd10000b ;  /* 0x0d10000b00047882 */ /* 0x000fe20000000000 */
[----:B------:R-:W-:Y:S01]  /*4490*/  UMOV UR5, 0x3df00000 ;  /* 0x3df0000000057882 */ /* 0x000fe20000000000 */
[----:B------:R-:W-:Y:S01]  /*44a0*/  BSSY.RECONVERGENT B0, `(.L_x_61) ;  /* 0x0000058000007945 */ /* 0x000fe20003800200 */
[----:B0-----:R-:W-:Y:S02]  /*44b0*/  IMAD.MOV.U32 R12, RZ, RZ, R8 ;  /* 0x000000ffff0c7224 */ /* 0x001fe400078e0008 */
[----:B------:R-:W-:Y:S02]  /*44c0*/  IMAD.MOV.U32 R13, RZ, RZ, RZ ;  /* 0x000000ffff0d7224 */ /* 0x000fe400078e00ff */
[----:B------:R-:W-:-:S03]  /*44d0*/  IMAD.WIDE.U32 R8, R9, 0x5945, R12 ;  /* 0x0000594509087825 */ /* 0x000fc600078e000c */
[----:B------:R-:W-:-:S05]  /*44e0*/  MOV R12, R8 ;  /* 0x00000008000c7202 */ /* 0x000fca0000000f00 */
[----:B------:R-:W-:-:S04]  /*44f0*/  IMAD.WIDE.U32 R8, R9, 0x5945, R12 ;  /* 0x0000594509087825 */ /* 0x000fc800078e000c */
[----:B------:R-:W-:Y:S01]  /*4500*/  IMAD.WIDE.U32 R12, R14, 0x156abc, RZ ;  /* 0x00156abc0e0c7825 */ /* 0x000fe200078e00ff */
[C---:B------:R-:W-:Y:S02]  /*4510*/  ISETP.GT.U32.AND P0, PT, R8.reuse, -0x5946, PT ;  /* 0xffffa6ba0800780c */ /* 0x040fe40003f04070 */
[----:B------:R-:W-:Y:S02]  /*4520*/  IADD3 R11, P3, PT, R8, 0x5945, RZ ;  /* 0x00005945080b7810 */ /* 0x000fe40007f7e0ff */
[----:B------:R-:W-:-:S04]  /*4530*/  ISETP.GT.U32.AND.EX P0, PT, R9, RZ, PT, P0 ;  /* 0x000000ff0900720c */ /* 0x000fc80003f04100 */
[----:B------:R-:W-:Y:S02]  /*4540*/  SEL R8, R11, R8, P0 ;  /* 0x000000080b087207 */ /* 0x000fe40000000000 */
[----:B------:R-:W-:-:S03]  /*4550*/  IADD3 R11, PT, PT, -R24, -0xd1, RZ ;  /* 0xffffff2f180b7810 */ /* 0x000fc60007ffe1ff */
[----:B------:R-:W-:-:S04]  /*4560*/  IMAD.WIDE.U32 R16, R8, 0x80cfc, RZ ;  /* 0x00080cfc08107825 */ /* 0x000fc800078e00ff */
[----:B------:R-:W-:-:S04]  /*4570*/  IMAD.WIDE.U32 R12, R11, 0xc5ee8, R12 ;  /* 0x000c5ee80b0c7825 */ /* 0x000fc800078e000c */
[----:B------:R-:W-:-:S04]  /*4580*/  IMAD.WIDE.U32 R16, R15, 0x14e9dd, R16 ;  /* 0x0014e9dd0f107825 */ /* 0x000fc800078e0010 */
[----:B------:R-:W-:-:S04]  /*4590*/  IMAD.MOV.U32 R18, RZ, RZ, R16 ;  /* 0x000000ffff127224 */ /* 0x000fc800078e0010 */
[----:B------:R-:W-:-:S04]  /*45a0*/  IMAD.WIDE.U32 R16, R17, 0x5945, R18 ;  /* 0x0000594511107825 */ /* 0x000fc800078e0012 */
[----:B------:R-:W-:-:S04]  /*45b0*/  IMAD.MOV.U32 R18, RZ, RZ, R12 ;  /* 0x000000ffff127224 */ /* 0x000fc800078e000c */
[----:B------:R-:W-:Y:S01]  /*45c0*/  IMAD.WIDE.U32 R12, R13, 0xd1, R18 ;  /* 0x000000d10d0c7825 */ /* 0x000fe200078e0012 */
[----:B------:R-:W-:Y:S02]  /*45d0*/  MOV R18, R16 ;  /* 0x0000001000127202 */ /* 0x000fe40000000f00 */
[----:B------:R-:W-:-:S03]  /*45e0*/  ISETP.GT.U32.AND P1, PT, R12, -0xd2, PT ;  /* 0xffffff2e0c00780c */ /* 0x000fc60003f24070 */
[----:B------:R-:W-:Y:S01]  /*45f0*/  IMAD.WIDE.U32 R16, R17, 0x5945, R18 ;  /* 0x0000594511107825 */ /* 0x000fe200078e0012 */
[----:B------:R-:W-:Y:S02]  /*4600*/  IADD3 R15, P5, PT, R12, 0xd1, RZ ;  /* 0x000000d10c0f7810 */ /* 0x000fe40007fbe0ff */
[----:B------:R-:W-:Y:S02]  /*4610*/  ISETP.GT.U32.AND.EX P1, PT, R13, RZ, PT, P1 ;  /* 0x000000ff0d00720c */ /* 0x000fe40003f24110 */
[C---:B------:R-:W-:Y:S02]  /*4620*/  ISETP.GT.U32.AND P2, PT, R16.reuse, -0x5946, PT ;  /* 0xffffa6ba1000780c */ /* 0x040fe40003f44070 */
[----:B------:R-:W-:Y:S02]  /*4630*/  IADD3 R11, P4, PT, R16, 0x5945, RZ ;  /* 0x00005945100b7810 */ /* 0x000fe40007f9e0ff */
[----:B------:R-:W-:Y:S02]  /*4640*/  ISETP.GT.U32.AND.EX P2, PT, R17, RZ, PT, P2 ;  /* 0x000000ff1100720c */ /* 0x000fe40003f44120 */
[----:B------:R-:W-:-:S02]  /*4650*/  IADD3.X R19, PT, PT, R13, -0x1, RZ, P5, !PT ;  /* 0xffffffff0d137810 */ /* 0x000fc40002ffe4ff */
[----:B------:R-:W-:Y:S02]  /*4660*/  SEL R12, R15, R12, P1 ;  /* 0x0000000c0f0c7207 */ /* 0x000fe40000800000 */
[----:B------:R-:W-:Y:S02]  /*4670*/  IADD3.X R15, PT, PT, R17, -0x1, RZ, P4, !PT ;  /* 0xffffffff110f7810 */ /* 0x000fe400027fe4ff */
[----:B------:R-:W-:Y:S02]  /*4680*/  SEL R11, R11, R16, P2 ;  /* 0x000000100b0b7207 */ /* 0x000fe40001000000 */
[----:B------:R-:W-:Y:S01]  /*4690*/  SEL R13, R19, R13, P1 ;  /* 0x0000000d130d7207 */ /* 0x000fe20000800000 */
[----:B------:R-:W-:Y:S01]  /*46a0*/  IMAD.WIDE.U32 R18, R24, 0x156abc, RZ ;  /* 0x00156abc18127825 */ /* 0x000fe200078e00ff */
[----:B------:R-:W-:Y:S02]  /*46b0*/  SEL R16, R15, R17, P2 ;  /* 0x000000110f107207 */ /* 0x000fe40001000000 */
[----:B------:R-:W-:Y:S01]  /*46c0*/  ISETP.GT.U32.AND P1, PT, R12, R11, PT ;  /* 0x0000000b0c00720c */ /* 0x000fe20003f24070 */
[----:B------:R-:W-:-:S02]  /*46d0*/  IMAD.MOV.U32 R17, RZ, RZ, RZ ;  /* 0x000000ffff117224 */ /* 0x000fc400078e00ff */
[----:B------:R-:W-:Y:S01]  /*46e0*/  IMAD.IADD R0, R12, 0x1, -R11 ;  /* 0x000000010c007824 */ /* 0x000fe200078e0a0b */
[----:B------:R-:W-:Y:S02]  /*46f0*/  ISETP.GT.U32.AND.EX P1, PT, R13, R16, PT, P1 ;  /* 0x000000100d00720c */ /* 0x000fe40003f24110 */
[----:B------:R-:W-:Y:S01]  /*4700*/  IADD3 R13, PT, PT, -R10, -0xd1, RZ ;  /* 0xffffff2f0a0d7810 */ /* 0x000fe20007ffe1ff */
[----:B------:R-:W-:Y:S02]  /*4710*/  IMAD.MOV.U32 R10, RZ, RZ, R14 ;  /* 0x000000ffff0a7224 */ /* 0x000fe400078e000e */
[----:B------:R-:W-:Y:S02]  /*4720*/  IMAD.MOV.U32 R14, RZ, RZ, R12 ;  /* 0x000000ffff0e7224 */ /* 0x000fe400078e000c */
[----:B------:R-:W-:Y:S01]  /*4730*/  IMAD.WIDE.U32 R18, R13, 0xc5ee8, R18 ;  /* 0x000c5ee80d127825 */ /* 0x000fe200078e0012 */
[----:B------:R-:W-:-:S03]  /*4740*/  IADD3.X R13, PT, PT, R9, -0x1, RZ, P3, !PT ;  /* 0xffffffff090d7810 */ /* 0x000fc60001ffe4ff */
[----:B------:R-:W-:Y:S01]  /*4750*/  IMAD.MOV.U32 R16, RZ, RZ, R18 ;  /* 0x000000ffff107224 */ /* 0x000fe200078e0012 */
[----:B------:R-:W-:Y:S02]  /*4760*/  SEL R9, R13, R9, P0 ;  /* 0x000000090d097207 */ /* 0x000fe40000000000 */
[----:B------:R-:W-:Y:S01]  /*4770*/  @!P1 IADD3 R0, PT, PT, R0, -0xd1, RZ ;  /* 0xffffff2f00009810 */ /* 0x000fe20007ffe0ff */
[----:B------:R-:W-:-:S03]  /*4780*/  IMAD.WIDE.U32 R18, R19, 0xd1, R16 ;  /* 0x000000d113127825 */ /* 0x000fc600078e0010 */
[----:B------:R-:W0:Y:S01]  /*4790*/  I2F.F64.U32 R16, R0 ;  /* 0x0000000000107312 */ /* 0x000e220000201800 */
[C---:B------:R-:W-:Y:S02]  /*47a0*/  ISETP.GT.U32.AND P1, PT, R18.reuse, -0xd2, PT ;  /* 0xffffff2e1200780c */ /* 0x040fe40003f24070 */
[----:B------:R-:W-:Y:S02]  /*47b0*/  IADD3 R15, P2, PT, R18, 0xd1, RZ ;  /* 0x000000d1120f7810 */ /* 0x000fe40007f5e0ff */
[C---:B------:R-:W-:Y:S02]  /*47c0*/  ISETP.GT.U32.AND.EX P1, PT, R19.reuse, RZ, PT, P1 ;  /* 0x000000ff1300720c */ /* 0x040fe40003f24110 */
[----:B------:R-:W-:Y:S02]  /*47d0*/  IADD3.X R21, PT, PT, R19, -0x1, RZ, P2, !PT ;  /* 0xffffffff13157810 */ /* 0x000fe400017fe4ff */
[----:B------:R-:W-:Y:S02]  /*47e0*/  SEL R24, R15, R18, P1 ;  /* 0x000000120f187207 */ /* 0x000fe40000800000 */
[----:B------:R-:W-:-:S02]  /*47f0*/  SEL R18, R21, R19, P1 ;  /* 0x0000001315127207 */ /* 0x000fc40000800000 */
[C---:B------:R-:W-:Y:S01]  /*4800*/  ISETP.GT.U32.AND P0, PT, R24.reuse, R8, PT ;  /* 0x000000081800720c */ /* 0x040fe20003f04070 */
[----:B0-----:R-:W-:Y:S01]  /*4810*/  DMUL R20, R16, UR4 ;  /* 0x0000000410147c28 */ /* 0x001fe20008000000 */
[----:B------:R-:W-:Y:S02]  /*4820*/  IMAD.IADD R0, R24, 0x1, -R8 ;  /* 0x0000000118007824 */ /* 0x000fe400078e0a08 */
[----:B------:R-:W-:-:S07]  /*4830*/  ISETP.GT.U32.AND.EX P0, PT, R18, R9, PT, P0 ;  /* 0x000000091200720c */ /* 0x000fce0003f04100 */
[----:B------:R-:W0:Y:S06]  /*4840*/  F2F.F32.F64 R20, R20 ;  /* 0x0000001400147310 */ /* 0x000e2c0000301000 */
[----:B------:R-:W-:-:S04]  /*4850*/  @!P0 VIADD R0, R0, 0xffffff2f ;  /* 0xffffff2f00008836 */ /* 0x000fc80000000000 */
[----:B------:R-:W1:Y:S08]  /*4860*/  I2F.F64.U32 R16, R0 ;  /* 0x0000000000107312 */ /* 0x000e700000201800 */
[----:B0-----:R-:W0:Y:S01]  /*4870*/  F2F.F64.F32 R18, R20 ;  /* 0x0000001400127310 */ /* 0x001e220000201800 */
[----:B-1----:R-:W-:Y:S01]  /*4880*/  DMUL R16, R16, UR4 ;  /* 0x0000000410107c28 */ /* 0x002fe20008000000 */
[----:B------:R-:W-:Y:S01]  /*4890*/  UMOV UR4, 0x4d12d84a ;  /* 0x4d12d84a00047882 */ /* 0x000fe20000000000 */
[----:B------:R-:W-:Y:S01]  /*48a0*/  UMOV UR5, 0x400921fb ;  /* 0x400921fb00057882 */ /* 0x000fe20000000000 */
[----:B0-----:R-:W-:-:S07]  /*48b0*/  DADD R18, R18, -0.5 ;  /* 0xbfe0000012127429 */ /* 0x001fce0000000000 */
[----:B------:R-:W0:Y:S01]  /*48c0*/  F2F.F32.F64 R16, R16 ;  /* 0x0000001000107310 */ /* 0x000e220000301000 */
[----:B------:R-:W-:-:S07]  /*48d0*/  DADD R22, R18, R18 ;  /* 0x0000000012167229 */ /* 0x000fce0000000012 */
[----:B------:R1:W2:Y:S08]  /*48e0*/  F2F.F32.F64 R9, R22 ;  /* 0x0000001600097310 */ /* 0x0002b00000301000 */
[----:B0-----:R-:W0:Y:S01]  /*48f0*/  F2F.F64.F32 R18, R16 ;  /* 0x0000001000127310 */ /* 0x001e220000201800 */
[----:B-1----:R-:W-:Y:S02]  /*4900*/  IMAD.MOV.U32 R23, RZ, RZ, R8 ;  /* 0x000000ffff177224 */ /* 0x002fe400078e0008 */
[----:B--2---:R-:W-:-:S04]  /*4910*/  FFMA R13, -R9, R9, 1 ;  /* 0x3f800000090d7423 */ /* 0x004fc80000000109 */
[----:B------:R-:W-:Y:S01]  /*4920*/  VIADD R0, R13, 0xf3000000 ;  /* 0xf30000000d007836 */ /* 0x000fe20000000000 */
[----:B------:R1:W2:Y:S01]  /*4930*/  MUFU.RSQ R26, R13 ;  /* 0x0000000d001a7308 */ /* 0x0002a20000001400 */
[----:B0-----:R-:W-:-:S03]  /*4940*/  DMUL R18, R18, UR4 ;  /* 0x0000000412127c28 */ /* 0x001fc60008000000 */
[----:B------:R-:W-:Y:S02]  /*4950*/  ISETP.GT.U32.AND P0, PT, R0, 0x727fffff, PT ;  /* 0x727fffff0000780c */ /* 0x000fe40003f04070 */
[----:B------:R-:W-:Y:S02]  /*4960*/  MOV R0, R25 ;  /* 0x0000001900007202 */ /* 0x000fe40000000f00 */
[----:B------:R-:W-:-:S03]  /*4970*/  MOV R25, R11 ;  /* 0x0000000b00197202 */ /* 0x000fc60000000f00 */
[----:B------:R1:W0:Y:S06]  /*4980*/  F2F.F32.F64 R18, R18 ;  /* 0x0000001200127310 */ /* 0x00022c0000301000 */
[----:B--2---:R-:W-:Y:S05]  /*4990*/  @!P0 BRA `(.L_x_62) ;  /* 0x0000000000108947 */ /* 0x004fea0003800000 */
[----:B------:R-:W-:-:S07]  /*49a0*/  MOV R20, 0x49c0 ;  /* 0x000049c000147802 */ /* 0x000fce0000000f00 */
[----:B01----:R-:W-:Y:S05]  /*49b0*/  CALL.REL.NOINC `($__internal_1_$__cuda_sm20_sqrt_rn_f32_slowpath) ;  /* 0x00000020001c7944 */ /* 0x003fea0003c00000 */
[----:B------:R-:W-:Y:S01]  /*49c0*/  IMAD.MOV.U32 R19, RZ, RZ, R15 ;  /* 0x000000ffff137224 */ /* 0x000fe200078e000f */
[----:B------:R-:W-:Y:S06]  /*49d0*/  BRA `(.L_x_63) ;  /* 0x0000000000107947 */ /* 0x000fec0003800000 */
.L_x_62:
[----:B-1----:R-:W-:Y:S01]  /*49e0*/  FMUL.FTZ R19, R13, R26 ;  /* 0x0000001a0d137220 */ /* 0x002fe20000410000 */
[----:B------:R-:W-:-:S03]  /*49f0*/  FMUL.FTZ R11, R26, 0.5 ;  /* 0x3f0000001a0b7820 */ /* 0x000fc60000410000 */
[----:B------:R-:W-:-:S04]  /*4a00*/  FFMA R8, -R19, R19, R13 ;  /* 0x0000001313087223 */ /* 0x000fc8000000010d */
[----:B------:R-:W-:-:S07]  /*4a10*/  FFMA R19, R8, R11, R19 ;  /* 0x0000000b08137223 */ /* 0x000fce0000000013 */
.L_x_63:
[----:B------:R-:W-:Y:S05]  /*4a20*/  BSYNC.RECONVERGENT B0 ;  /* 0x0000000000007941 */ /* 0x000fea0003800200 */
.L_x_61:
[C---:B0-----:R-:W-:Y:S01]  /*4a30*/  FMUL R8, R18.reuse, 0.63661974668502807617 ;  /* 0x3f22f98312087820 */ /* 0x041fe20000400000 */
[----:B------:R-:W-:Y:S01]  /*4a40*/  FSETP.GE.AND P0, PT, |R18|, 105615, PT ;  /* 0x47ce47801200780b */ /* 0x000fe20003f06200 */
[----:B------:R-:W-:Y:S04]  /*4a50*/  BSSY.RECONVERGENT B0, `(.L_x_64) ;  /* 0x0000041000007945 */ /* 0x000fe80003800200 */
[----:B------:R-:W0:Y:S02]  /*4a60*/  F2I.NTZ R8, R8 ;  /* 0x0000000800087305 */ /* 0x000e240000203100 */
[----:B0-----:R-:W-:Y:S01]  /*4a70*/  I2FP.F32.S32 R27, R8 ;  /* 0x00000008001b7245 */ /* 0x001fe20000201400 */
[----:B------:R-:W-:-:S04]  /*4a80*/  IMAD.MOV.U32 R28, RZ, RZ, R8 ;  /* 0x000000ffff1c7224 */ /* 0x000fc800078e0008 */
[----:B------:R-:W-:-:S04]  /*4a90*/  FFMA R12, R27, -1.5707962512969970703, R18 ;  /* 0xbfc90fda1b0c7823 */ /* 0x000fc80000000012 */
[----:B------:R-:W-:-:S04]  /*4aa0*/  FFMA R12, R27, -7.5497894158615963534e-08, R12 ;  /* 0xb3a221681b0c7823 */ /* 0x000fc8000000000c */
[----:B------:R-:W-:-:S04]  /*4ab0*/  FFMA R27, R27, -5.3903029534742383927e-15, R12 ;  /* 0xa7c234c51b1b7823 */ /* 0x000fc8000000000c */
[----:B------:R-:W-:Y:S01]  /*4ac0*/  IMAD.MOV.U32 R11, RZ, RZ, R27 ;  /* 0x000000ffff0b7224 */ /* 0x000fe200078e001b */
[----:B------:R-:W-:Y:S06]  /*4ad0*/  @!P0 BRA `(.L_x_65) ;  /* 0x0000000000e08947 */ /* 0x000fec0003800000 */
[----:B------:R-:W-:-:S13]  /*4ae0*/  FSETP.NEU.AND P0, PT, |R18|, +INF , PT ;  /* 0x7f8000001200780b */ /* 0x000fda0003f0d200 */
[----:B------:R-:W-:Y:S01]  /*4af0*/  @!P0 FMUL R11, RZ, R18 ;  /* 0x00000012ff0b8220 */ /* 0x000fe20000400000 */
[----:B------:R-:W-:Y:S01]  /*4b00*/  @!P0 MOV R8, RZ ;  /* 0x000000ff00088202 */ /* 0x000fe20000000f00 */
[----:B------:R-:W-:Y:S06]  /*4b10*/  @!P0 BRA `(.L_x_65) ;  /* 0x0000000000d08947 */ /* 0x000fec0003800000 */
[----:B------:R-:W0:Y:S01]  /*4b20*/  LDCU.64 UR4, c[0x4][0x40] ;  /* 0x01000800ff0477ac */ /* 0x000e220008000a00 */
[----:B------:R-:W-:Y:S02]  /*4b30*/  IMAD.SHL.U32 R11, R18, 0x100, RZ ;  /* 0x00000100120b7824 */ /* 0x000fe400078e00ff */
[----:B------:R-:W-:Y:S01]  /*4b40*/  HFMA2 R15, -RZ, RZ, 0, 0 ;  /* 0x00000000ff0f7431 */ /* 0x000fe200000001ff */
[----:B------:R-:W-:Y:S01]  /*4b50*/  BSSY.RECONVERGENT B1, `(.L_x_66) ;  /* 0x0000011000017945 */ /* 0x000fe20003800200 */
[----:B------:R-:W-:Y:S01]  /*4b60*/  CS2R R20, SRZ ;  /* 0x0000000000147805 */ /* 0x000fe2000001ff00 */
[----:B------:R-:W-:Y:S01]  /*4b70*/  IMAD.MOV.U32 R8, RZ, RZ, R1 ;  /* 0x000000ffff087224 */ /* 0x000fe200078e0001 */
[----:B------:R-:W-:Y:S01]  /*4b80*/  LOP3.LUT R29, R11, 0x80000000, RZ, 0xfc, !PT ;  /* 0x800000000b1d7812 */ /* 0x000fe200078efcff */
[----:B0-----:R-:W-:Y:S02]  /*4b90*/  IMAD.U32 R12, RZ, RZ, UR4 ;  /* 0x00000004ff0c7e24 */ /* 0x001fe4000f8e00ff */
[----:B------:R-:W-:-:S07]  /*4ba0*/  IMAD.U32 R13, RZ, RZ, UR5 ;  /* 0x00000005ff0d7e24 */ /* 0x000fce000f8e00ff */
.L_x_67:
[----:B------:R0:W2:Y:S01]  /*4bb0*/  LDG.E.CONSTANT R16, desc[UR8][R12.64] ;  /* 0x000000080c107981 */ /* 0x0000a2000c1e9900 */
[----:B------:R-:W-:-:S05]  /*4bc0*/  VIADD R15, R15, 0x1 ;  /* 0x000000010f0f7836 */ /* 0x000fca0000000000 */
[----:B------:R-:W-:Y:S02]  /*4bd0*/  ISETP.NE.AND P0, PT, R15, 0x6, PT ;  /* 0x000000060f00780c */ /* 0x000fe40003f05270 */
[----:B0-----:R-:W-:-:S04]  /*4be0*/  IADD3 R12, P2, PT, R12, 0x4, RZ ;  /* 0x000000040c0c7810 */ /* 0x001fc80007f5e0ff */
[----:B------:R-:W-:Y:S01]  /*4bf0*/  IADD3.X R13, PT, PT, RZ, R13, RZ, P2, !PT ;  /* 0x0000000dff0d7210 */ /* 0x000fe200017fe4ff */
[----:B--2---:R-:W-:-:S03]  /*4c00*/  IMAD.WIDE.U32 R16, R16, R29, RZ ;  /* 0x0000001d10107225 */ /* 0x004fc600078e00ff */
[----:B------:R-:W-:-:S05]  /*4c10*/  IADD3 R11, P1, PT, R16, R20, RZ ;  /* 0x00000014100b7210 */ /* 0x000fca0007f3e0ff */
[----:B------:R0:W-:Y:S01]  /*4c20*/  STL [R8], R11 ;  /* 0x0000000b08007387 */ /* 0x0001e20000100800 */
[----:B------:R-:W-:Y:S02]  /*4c30*/  IMAD.X R20, R17, 0x1, R21, P1 ;  /* 0x0000000111147824 */ /* 0x000fe400008e0615 */
[----:B0-----:R-:W-:Y:S01]  /*4c40*/  VIADD R8, R8, 0x4 ;  /* 0x0000000408087836 */ /* 0x001fe20000000000 */
[----:B------:R-:W-:Y:S06]  /*4c50*/  @P0 BRA `(.L_x_67) ;  /* 0xfffffffc00d40947 */ /* 0x000fec000383ffff */
[----:B------:R-:W-:Y:S05]  /*4c60*/  BSYNC.RECONVERGENT B1 ;  /* 0x0000000000017941 */ /* 0x000fea0003800200 */
.L_x_66:
[----:B------:R-:W-:Y:S01]  /*4c70*/  SHF.R.U32.HI R13, RZ, 0x17, R18 ;  /* 0x00000017ff0d7819 */ /* 0x000fe20000011612 */
[----:B------:R0:W-:Y:S03]  /*4c80*/  STL [R1+0x18], R20 ;  /* 0x0000181401007387 */ /* 0x0001e60000100800 */
[C---:B------:R-:W-:Y:S02]  /*4c90*/  LOP3.LUT R8, R13.reuse, 0xe0, RZ, 0xc0, !PT ;  /* 0x000000e00d087812 */ /* 0x040fe400078ec0ff */
[----:B------:R-:W-:-:S03]  /*4ca0*/  LOP3.LUT P0, RZ, R13, 0x1f, RZ, 0xc0, !PT ;  /* 0x0000001f0dff7812 */ /* 0x000fc6000780c0ff */
[----:B------:R-:W-:-:S05]  /*4cb0*/  VIADD R8, R8, 0xffffff80 ;  /* 0xffffff8008087836 */ /* 0x000fca0000000000 */
[----:B------:R-:W-:-:S05]  /*4cc0*/  SHF.R.U32.HI R8, RZ, 0x5, R8 ;  /* 0x00000005ff087819 */ /* 0x000fca0000011608 */
[----:B------:R-:W-:-:S05]  /*4cd0*/  IMAD R17, R8, -0x4, R1 ;  /* 0xfffffffc08117824 */ /* 0x000fca00078e0201 */
[----:B------:R-:W2:Y:S04]  /*4ce0*/  LDL R8, [R17+0x18] ;  /* 0x0000180011087983 */ /* 0x000ea80000100800 */
[----:B------:R-:W2:Y:S04]  /*4cf0*/  LDL R11, [R17+0x14] ;  /* 0x00001400110b7983 */ /* 0x000ea80000100800 */
[----:B------:R-:W3:Y:S01]  /*4d00*/  @P0 LDL R12, [R17+0x10] ;  /* 0x00001000110c0983 */ /* 0x000ee20000100800 */
[----:B------:R-:W-:Y:S01]  /*4d10*/  LOP3.LUT R13, R13, 0x1f, RZ, 0xc0, !PT ;  /* 0x0000001f0d0d7812 */ /* 0x000fe200078ec0ff */
[----:B------:R-:W-:Y:S01]  /*4d20*/  UMOV UR4, 0x54442d19 ;  /* 0x54442d1900047882 */ /* 0x000fe20000000000 */
[----:B------:R-:W-:-:S02]  /*4d30*/  UMOV UR5, 0x3bf921fb ;  /* 0x3bf921fb00057882 */ /* 0x000fc40000000000 */
[-C--:B--2---:R-:W-:Y:S02]  /*4d40*/  @P0 SHF.L.W.U32.HI R8, R11, R13.reuse, R8 ;  /* 0x0000000d0b080219 */ /* 0x084fe40000010e08 */
[----:B---3--:R-:W-:Y:S02]  /*4d50*/  @P0 SHF.L.W.U32.HI R11, R12, R13, R11 ;  /* 0x0000000d0c0b0219 */ /* 0x008fe40000010e0b */
[----:B------:R-:W-:Y:S02]  /*4d60*/  ISETP.GE.AND P0, PT, R18, RZ, PT ;  /* 0x000000ff1200720c */ /* 0x000fe40003f06270 */
[C-C-:B------:R-:W-:Y:S01]  /*4d70*/  SHF.L.W.U32.HI R15, R11.reuse, 0x2, R8.reuse ;  /* 0x000000020b0f7819 */ /* 0x140fe20000010e08 */
[----:B------:R-:W-:Y:S01]  /*4d80*/  IMAD.SHL.U32 R11, R11, 0x4, RZ ;  /* 0x000000040b0b7824 */ /* 0x000fe200078e00ff */
[----:B------:R-:W-:Y:S02]  /*4d90*/  SHF.R.U32.HI R8, RZ, 0x1e, R8 ;  /* 0x0000001eff087819 */ /* 0x000fe40000011608 */
[----:B------:R-:W-:-:S02]  /*4da0*/  SHF.R.S32.HI R16, RZ, 0x1f, R15 ;  /* 0x0000001fff107819 */ /* 0x000fc4000001140f */
[C---:B------:R-:W-:Y:S02]  /*4db0*/  LEA.HI R8, R15.reuse, R8, RZ, 0x1 ;  /* 0x000000080f087211 */ /* 0x040fe400078f08ff */
[C---:B------:R-:W-:Y:S02]  /*4dc0*/  LOP3.LUT R12, R16.reuse, R11, RZ, 0x3c, !PT ;  /* 0x0000000b100c7212 */ /* 0x040fe400078e3cff */
[----:B------:R-:W-:Y:S02]  /*4dd0*/  LOP3.LUT R13, R16, R15, RZ, 0x3c, !PT ;  /* 0x0000000f100d7212 */ /* 0x000fe400078e3cff */
[----:B------:R-:W-:-:S04]  /*4de0*/  LOP3.LUT R11, R15, R18, RZ, 0x3c, !PT ;  /* 0x000000120f0b7212 */ /* 0x000fc800078e3cff */
[----:B------:R-:W1:Y:S01]  /*4df0*/  I2F.F64.S64 R12, R12 ;  /* 0x0000000c000c7312 */ /* 0x000e620000301c00 */
[----:B------:R-:W-:Y:S02]  /*4e00*/  ISETP.GE.AND P1, PT, R11, RZ, PT ;  /* 0x000000ff0b00720c */ /* 0x000fe40003f26270 */
[----:B------:R-:W-:-:S05]  /*4e10*/  IADD3 R11, PT, PT, -R8, RZ, RZ ;  /* 0x000000ff080b7210 */ /* 0x000fca0007ffe1ff */
[----:B------:R-:W-:Y:S01]  /*4e20*/  @!P0 IMAD.MOV.U32 R8, RZ, RZ, R11 ;  /* 0x000000ffff088224 */ /* 0x000fe200078e000b */
[----:B-1----:R-:W-:-:S10]  /*4e30*/  DMUL R16, R12, UR4 ;  /* 0x000000040c107c28 */ /* 0x002fd40008000000 */
[----:B------:R-:W1:Y:S02]  /*4e40*/  F2F.F32.F64 R16, R16 ;  /* 0x0000001000107310 */ /* 0x000e640000301000 */
[----:B01----:R-:W-:-:S07]  /*4e50*/  FSEL R11, -R16, R16, !P1 ;  /* 0x00000010100b7208 */ /* 0x003fce0004800100 */
.L_x_65:
[----:B------:R-:W-:Y:S05]  /*4e60*/  BSYNC.RECONVERGENT B0 ;  /* 0x0000000000007941 */ /* 0x000fea0003800200 */
.L_x_64:
[----:B------:R-:W-:Y:S02]  /*4e70*/  IMAD.MOV.U32 R15, RZ, RZ, 0x37cbac00 ;  /* 0x37cbac00ff0f7424 */ /* 0x000fe400078e00ff */
[----:B------:R-:W-:Y:S01]  /*4e80*/  FMUL R12, R11, R11 ;  /* 0x0000000b0b0c7220 */ /* 0x000fe20000400000 */
[C---:B------:R-:W-:Y:S01]  /*4e90*/  LOP3.LUT R16, R8.reuse, 0x1, RZ, 0xc0, !PT ;  /* 0x0000000108107812 */ /* 0x040fe200078ec0ff */
[----:B------:R-:W-:Y:S01]  /*4ea0*/  IMAD.MOV.U32 R22, RZ, RZ, 0x3c0885e4 ;  /* 0x3c0885e4ff167424 */ /* 0x000fe200078e00ff */
[----:B------:R-:W-:Y:S01]  /*4eb0*/  IADD3 R8, PT, PT, R8, 0x1, RZ ;  /* 0x0000000108087810 */ /* 0x000fe20007ffe0ff */
[----:B------:R-:W-:Y:S01]  /*4ec0*/  FFMA R13, R12, R15, -0.0013887860113754868507 ;  /* 0xbab607ed0c0d7423 */ /* 0x000fe2000000000f */
[----:B------:R-:W-:Y:S01]  /*4ed0*/  ISETP.NE.U32.AND P0, PT, R16, 0x1, PT ;  /* 0x000000011000780c */ /* 0x000fe20003f05070 */
[----:B------:R-:W-:Y:S01]  /*4ee0*/  IMAD.MOV.U32 R26, RZ, RZ, 0x3e2aaaa8 ;  /* 0x3e2aaaa8ff1a7424 */ /* 0x000fe200078e00ff */
[----:B------:R-:W-:Y:S01]  /*4ef0*/  LOP3.LUT P1, RZ, R8, 0x2, RZ, 0xc0, !PT ;  /* 0x0000000208ff7812 */ /* 0x000fe2000782c0ff */
[----:B------:R-:W-:Y:S01]  /*4f00*/  BSSY.RECONVERGENT B0, `(.L_x_68) ;  /* 0x0000042000007945 */ /* 0x000fe20003800200 */
[----:B------:R-:W-:-:S02]  /*4f10*/  FSEL R13, R13, -0.00019574658654164522886, P0 ;  /* 0xb94d41530d0d7808 */ /* 0x000fc40000000000 */
[----:B------:R-:W-:Y:S02]  /*4f20*/  FSEL R17, R22, 0.041666727513074874878, !P0 ;  /* 0x3d2aaabb16117808 */ /* 0x000fe40004000000 */
[----:B------:R-:W-:Y:S02]  /*4f30*/  FSEL R8, R11, 1, !P0 ;  /* 0x3f8000000b087808 */ /* 0x000fe40004000000 */
[----:B------:R-:W-:Y:S01]  /*4f40*/  FSEL R16, -R26, -0.4999999701976776123, !P0 ;  /* 0xbeffffff1a107808 */ /* 0x000fe20004000100 */
[----:B------:R-:W-:Y:S01]  /*4f50*/  FFMA R13, R12, R13, R17 ;  /* 0x0000000d0c0d7223 */ /* 0x000fe20000000011 */
[----:B------:R-:W-:Y:S01]  /*4f60*/  FSETP.GE.AND P0, PT, |R18|, 105615, PT ;  /* 0x47ce47801200780b */ /* 0x000fe20003f06200 */
[C---:B------:R-:W-:Y:S02]  /*4f70*/  FFMA R11, R12.reuse, R8, RZ ;  /* 0x000000080c0b7223 */ /* 0x040fe400000000ff */
[----:B------:R-:W-:-:S04]  /*4f80*/  FFMA R13, R12, R13, R16 ;  /* 0x0000000d0c0d7223 */ /* 0x000fc80000000010 */
[----:B------:R-:W-:-:S04]  /*4f90*/  FFMA R8, R11, R13, R8 ;  /* 0x0000000d0b087223 */ /* 0x000fc80000000008 */
[----:B------:R-:W-:-:S04]  /*4fa0*/  @P1 FADD R8, RZ, -R8 ;  /* 0x80000008ff081221 */ /* 0x000fc80000000000 */
[----:B------:R-:W-:Y:S01]  /*4fb0*/  FMUL R12, R8, R19 ;  /* 0x00000013080c7220 */ /* 0x000fe20000400000 */
[----:B------:R-:W-:Y:S06]  /*4fc0*/  @!P0 BRA `(.L_x_69) ;  /* 0x0000000000d48947 */ /* 0x000fec0003800000 */
[----:B------:R-:W-:-:S13]  /*4fd0*/  FSETP.NEU.AND P0, PT, |R18|, +INF , PT ;  /* 0x7f8000001200780b */ /* 0x000fda0003f0d200 */
[----:B------:R-:W-:Y:S01]  /*4fe0*/  @!P0 FMUL R27, RZ, R18 ;  /* 0x00000012ff1b8220 */ /* 0x000fe20000400000 */
[----:B------:R-:W-:Y:S01]  /*4ff0*/  @!P0 IMAD.MOV.U32 R28, RZ, RZ, RZ ;  /* 0x000000ffff1c8224 */ /* 0x000fe200078e00ff */
[----:B------:R-:W-:Y:S06]  /*5000*/  @!P0 BRA `(.L_x_69) ;  /* 0x0000000000c48947 */ /* 0x000fec0003800000 */
[----:B------:R-:W-:Y:S01]  /*5010*/  IMAD.SHL.U32 R13, R18, 0x100, RZ ;  /* 0x00000100120d7824 */ /* 0x000fe200078e00ff */
[----:B------:R-:W-:Y:S01]  /*5020*/  BSSY.RECONVERGENT B1, `(.L_x_70) ;  /* 0x0000010000017945 */ /* 0x000fe20003800200 */
[----:B------:R-:W-:Y:S01]  /*5030*/  MOV R8, RZ ;  /* 0x000000ff00087202 */ /* 0x000fe20000000f00 */
[----:B------:R-:W-:Y:S02]  /*5040*/  IMAD.MOV.U32 R27, RZ, RZ, RZ ;  /* 0x000000ffff1b7224 */ /* 0x000fe400078e00ff */
[----:B------:R-:W-:Y:S01]  /*5050*/  IMAD.MOV.U32 R11, RZ, RZ, RZ ;  /* 0x000000ffff0b7224 */ /* 0x000fe200078e00ff */
[----:B------:R-:W-:-:S07]  /*5060*/  LOP3.LUT R29, R13, 0x80000000, RZ, 0xfc, !PT ;  /* 0x800000000d1d7812 */ /* 0x000fce00078efcff */
.L_x_71:
[----:B0-----:R-:W0:Y:S02]  /*5070*/  LDC.64 R16, c[0x4][0x40] ;  /* 0x01001000ff107b82 */ /* 0x001e240000000a00 */
[----:B0-----:R-:W-:-:S06]  /*5080*/  IMAD.WIDE.U32 R16, R11, 0x4, R16 ;  /* 0x000000040b107825 */ /* 0x001fcc00078e0010 */
[----:B------:R-:W2:Y:S01]  /*5090*/  LDG.E.CONSTANT R16, desc[UR8][R16.64] ;  /* 0x0000000810107981 */ /* 0x000ea2000c1e9900 */
[C---:B------:R-:W-:Y:S01]  /*50a0*/  IMAD R13, R11.reuse, 0x4, R1 ;  /* 0x000000040b0d7824 */ /* 0x040fe200078e0201 */
[----:B------:R-:W-:-:S04]  /*50b0*/  IADD3 R11, PT, PT, R11, 0x1, RZ ;  /* 0x000000010b0b7810 */ /* 0x000fc80007ffe0ff */
[----:B------:R-:W-:Y:S01]  /*50c0*/  ISETP.NE.AND P0, PT, R11, 0x6, PT ;  /* 0x000000060b00780c */ /* 0x000fe20003f05270 */
[----:B--2---:R-:W-:-:S03]  /*50d0*/  IMAD.WIDE.U32 R20, R16, R29, RZ ;  /* 0x0000001d10147225 */ /* 0x004fc600078e00ff */
[----:B------:R-:W-:-:S05]  /*50e0*/  IADD3 R20, P1, PT, R20, R8, RZ ;  /* 0x0000000814147210 */ /* 0x000fca0007f3e0ff */
[----:B------:R0:W-:Y:S01]  /*50f0*/  STL [R13], R20 ;  /* 0x000000140d007387 */ /* 0x0001e20000100800 */
[----:B------:R-:W-:-:S03]  /*5100*/  IMAD.X R8, R21, 0x1, R27, P1 ;  /* 0x0000000115087824 */ /* 0x000fc600008e061b */
[----:B------:R-:W-:Y:S05]  /*5110*/  @P0 BRA `(.L_x_71) ;  /* 0xfffffffc00d40947 */ /* 0x000fea000383ffff */
[----:B------:R-:W-:Y:S05]  /*5120*/  BSYNC.RECONVERGENT B1 ;  /* 0x0000000000017941 */ /* 0x000fea0003800200 */
.L_x_70:
[----:B------:R-:W-:Y:S01]  /*5130*/  SHF.R.U32.HI R17, RZ, 0x17, R18 ;  /* 0x00000017ff117819 */ /* 0x000fe20000011612 */
[----:B------:R1:W-:Y:S03]  /*5140*/  STL [R1+0x18], R8 ;  /* 0x0000180801007387 */ /* 0x0003e60000100800 */
[C---:B------:R-:W-:Y:S02]  /*5150*/  LOP3.LUT R11, R17.reuse, 0xe0, RZ, 0xc0, !PT ;  /* 0x000000e0110b7812 */ /* 0x040fe400078ec0ff */
[----:B------:R-:W-:-:S03]  /*5160*/  LOP3.LUT P0, RZ, R17, 0x1f, RZ, 0xc0, !PT ;  /* 0x0000001f11ff7812 */ /* 0x000fc6000780c0ff */
[----:B------:R-:W-:-:S05]  /*5170*/  VIADD R11, R11, 0xffffff80 ;  /* 0xffffff800b0b7836 */ /* 0x000fca0000000000 */
[----:B------:R-:W-:-:S05]  /*5180*/  SHF.R.U32.HI R16, RZ, 0x5, R11 ;  /* 0x00000005ff107819 */ /* 0x000fca000001160b */
[----:B0-----:R-:W-:-:S05]  /*5190*/  IMAD R20, R16, -0x4, R1 ;  /* 0xfffffffc10147824 */ /* 0x001fca00078e0201 */
[----:B------:R-:W2:Y:S04]  /*51a0*/  LDL R11, [R20+0x18] ;  /* 0x00001800140b7983 */ /* 0x000ea80000100800 */
[----:B------:R-:W2:Y:S04]  /*51b0*/  LDL R16, [R20+0x14] ;  /* 0x0000140014107983 */ /* 0x000ea80000100800 */
[----:B------:R-:W3:Y:S01]  /*51c0*/  @P0 LDL R13, [R20+0x10] ;  /* 0x00001000140d0983 */ /* 0x000ee20000100800 */
[----:B------:R-:W-:Y:S01]  /*51d0*/  LOP3.LUT R17, R17, 0x1f, RZ, 0xc0, !PT ;  /* 0x0000001f11117812 */ /* 0x000fe200078ec0ff */
[----:B------:R-:W-:Y:S01]  /*51e0*/  UMOV UR4, 0x54442d19 ;  /* 0x54442d1900047882 */ /* 0x000fe20000000000 */
[----:B------:R-:W-:Y:S01]  /*51f0*/  UMOV UR5, 0x3bf921fb ;  /* 0x3bf921fb00057882 */ /* 0x000fe20000000000 */
[----:B------:R-:W-:-:S02]  /*5200*/  ISETP.GE.AND P1, PT, R18, RZ, PT ;  /* 0x000000ff1200720c */ /* 0x000fc40003f26270 */
[-C--:B--2---:R-:W-:Y:S02]  /*5210*/  @P0 SHF.L.W.U32.HI R11, R16, R17.reuse, R11 ;  /* 0x00000011100b0219 */ /* 0x084fe40000010e0b */
[----:B---3--:R-:W-:Y:S02]  /*5220*/  @P0 SHF.L.W.U32.HI R16, R13, R17, R16 ;  /* 0x000000110d100219 */ /* 0x008fe40000010e10 */
[--C-:B------:R-:W-:Y:S02]  /*5230*/  SHF.R.U32.HI R28, RZ, 0x1e, R11.reuse ;  /* 0x0000001eff1c7819 */ /* 0x100fe4000001160b */
[C---:B------:R-:W-:Y:S01]  /*5240*/  SHF.L.W.U32.HI R13, R16.reuse, 0x2, R11 ;  /* 0x00000002100d7819 */ /* 0x040fe20000010e0b */
[----:B------:R-:W-:-:S03]  /*5250*/  IMAD.SHL.U32 R16, R16, 0x4, RZ ;  /* 0x0000000410107824 */ /* 0x000fc600078e00ff */
[----:B------:R-:W-:Y:S02]  /*5260*/  SHF.R.S32.HI R17, RZ, 0x1f, R13 ;  /* 0x0000001fff117819 */ /* 0x000fe4000001140d */
[----:B------:R-:W-:Y:S02]  /*5270*/  LEA.HI R28, R13, R28, RZ, 0x1 ;  /* 0x0000001c0d1c7211 */ /* 0x000fe400078f08ff */
[C---:B------:R-:W-:Y:S02]  /*5280*/  LOP3.LUT R16, R17.reuse, R16, RZ, 0x3c, !PT ;  /* 0x0000001011107212 */ /* 0x040fe400078e3cff */
[----:B------:R-:W-:Y:S02]  /*5290*/  LOP3.LUT R17, R17, R13, RZ, 0x3c, !PT ;  /* 0x0000000d11117212 */ /* 0x000fe400078e3cff */
[----:B------:R-:W-:Y:S02]  /*52a0*/  LOP3.LUT R18, R13, R18, RZ, 0x3c, !PT ;  /* 0x000000120d127212 */ /* 0x000fe400078e3cff */
[----:B-1----:R-:W-:-:S02]  /*52b0*/  IADD3 R8, PT, PT, -R28, RZ, RZ ;  /* 0x000000ff1c087210 */ /* 0x002fc40007ffe1ff */
[----:B------:R-:W0:Y:S01]  /*52c0*/  I2F.F64.S64 R16, R16 ;  /* 0x0000001000107312 */ /* 0x000e220000301c00 */
[----:B------:R-:W-:Y:S02]  /*52d0*/  ISETP.GE.AND P0, PT, R18, RZ, PT ;  /* 0x000000ff1200720c */ /* 0x000fe40003f06270 */
[----:B------:R-:W-:Y:S01]  /*52e0*/  @!P1 IMAD.MOV.U32 R28, RZ, RZ, R8 ;  /* 0x000000ffff1c9224 */ /* 0x000fe200078e0008 */
[----:B0-----:R-:W-:-:S10]  /*52f0*/  DMUL R20, R16, UR4 ;  /* 0x0000000410147c28 */ /* 0x001fd40008000000 */
[----:B------:R-:W0:Y:S02]  /*5300*/  F2F.F32.F64 R20, R20 ;  /* 0x0000001400147310 */ /* 0x000e240000301000 */
[----:B0-----:R-:W-:-:S07]  /*5310*/  FSEL R27, -R20, R20, !P0 ;  /* 0x00000014141b7208 */ /* 0x001fce0004000100 */
.L_x_69:
[----:B------:R-:W-:Y:S05]  /*5320*/  BSYNC.RECONVERGENT B0 ;  /* 0x0000000000007941 */ /* 0x000fea0003800200 */
.L_x_68:
[----:B------:R-:W-:Y:S01]  /*5330*/  FMUL R11, R27, R27 ;  /* 0x0000001b1b0b7220 */ /* 0x000fe20000400000 */
[C---:B------:R-:W-:Y:S01]  /*5340*/  LOP3.LUT R8, R28.reuse, 0x1, RZ, 0xc0, !PT ;  /* 0x000000011c087812 */ /* 0x040fe200078ec0ff */
[----:B------:R-:W-:Y:S01]  /*5350*/  BSSY.RECONVERGENT B3, `(.L_x_72) ;  /* 0x000001b000037945 */ /* 0x000fe20003800200 */
[----:B------:R-:W-:Y:S01]  /*5360*/  LOP3.LUT P1, RZ, R28, 0x2, RZ, 0xc0, !PT ;  /* 0x000000021cff7812 */ /* 0x000fe2000782c0ff */
[----:B------:R-:W-:Y:S01]  /*5370*/  FFMA R15, R11, R15, -0.0013887860113754868507 ;  /* 0xbab607ed0b0f7423 */ /* 0x000fe2000000000f */
[----:B------:R-:W-:-:S04]  /*5380*/  ISETP.NE.U32.AND P0, PT, R8, 0x1, PT ;  /* 0x000000010800780c */ /* 0x000fc80003f05070 */
[----:B------:R-:W-:Y:S02]  /*5390*/  FSEL R22, R22, 0.041666727513074874878, P0 ;  /* 0x3d2aaabb16167808 */ /* 0x000fe40000000000 */
[----:B------:R-:W-:Y:S02]  /*53a0*/  FSEL R16, R15, -0.00019574658654164522886, !P0 ;  /* 0xb94d41530f107808 */ /* 0x000fe40004000000 */
[----:B------:R-:W-:Y:S02]  /*53b0*/  FSEL R8, R27, 1, P0 ;  /* 0x3f8000001b087808 */ /* 0x000fe40000000000 */
[----:B------:R-:W-:Y:S01]  /*53c0*/  FSEL R15, -R26, -0.4999999701976776123, P0 ;  /* 0xbeffffff1a0f7808 */ /* 0x000fe20000000100 */
[C---:B------:R-:W-:Y:S02]  /*53d0*/  FFMA R16, R11.reuse, R16, R22 ;  /* 0x000000100b107223 */ /* 0x040fe40000000016 */
[C---:B------:R-:W-:Y:S02]  /*53e0*/  FFMA R13, R11.reuse, R8, RZ ;  /* 0x000000080b0d7223 */ /* 0x040fe400000000ff */
[----:B------:R-:W-:-:S04]  /*53f0*/  FFMA R15, R11, R16, R15 ;  /* 0x000000100b0f7223 */ /* 0x000fc8000000000f */
[----:B------:R-:W-:-:S04]  /*5400*/  FFMA R8, R13, R15, R8 ;  /* 0x0000000f0d087223 */ /* 0x000fc80000000008 */
[----:B------:R-:W-:-:S04]  /*5410*/  @P1 FADD R8, RZ, -R8 ;  /* 0x80000008ff081221 */ /* 0x000fc80000000000 */
[----:B------:R-:W-:Y:S01]  /*5420*/  FMUL R11, R8, R19 ;  /* 0x00000013080b7220 */ /* 0x000fe20000400000 */
[----:B------:R-:W-:-:S03]  /*5430*/  FMUL R8, R12, 10 ;  /* 0x412000000c087820 */ /* 0x000fc60000400000 */
[----:B------:R-:W0:Y:S08]  /*5440*/  MUFU.RCP R16, R11 ;  /* 0x0000000b00107308 */ /* 0x000e300000001000 */
[----:B------:R-:W1:Y:S01]  /*5450*/  FCHK P0, R8, R11 ;  /* 0x0000000b08007302 */ /* 0x000e620000000000 */
[----:B0-----:R-:W-:-:S04]  /*5460*/  FFMA R13, -R11, R16, 1 ;  /* 0x3f8000000b0d7423 */ /* 0x001fc80000000110 */
[----:B------:R-:W-:-:S04]  /*5470*/  FFMA R13, R16, R13, R16 ;  /* 0x0000000d100d7223 */ /* 0x000fc80000000010 */
[----:B------:R-:W-:-:S04]  /*5480*/  FFMA R18, R8, R13, RZ ;  /* 0x0000000d08127223 */ /* 0x000fc800000000ff */
[----:B------:R-:W-:-:S04]  /*5490*/  FFMA R15, -R11, R18, R8 ;  /* 0x000000120b0f7223 */ /* 0x000fc80000000108 */
[----:B------:R-:W-:Y:S01]  /*54a0*/  FFMA R18, R13, R15, R18 ;  /* 0x0000000f0d127223 */ /* 0x000fe20000000012 */
[----:B-1----:R-:W-:Y:S06]  /*54b0*/  @!P0 BRA `(.L_x_73) ;  /* 0x0000000000108947 */ /* 0x002fec0003800000 */
[----:B------:R-:W-:Y:S01]  /*54c0*/  IMAD.MOV.U32 R13, RZ, RZ, R11 ;  /* 0x000000ffff0d7224 */ /* 0x000fe200078e000b */
[----:B------:R-:W-:-:S07]  /*54d0*/  MOV R20, 0x54f0 ;  /* 0x000054f000147802 */ /* 0x000fce0000000f00 */
[----:B------:R-:W-:Y:S05]  /*54e0*/  CALL.REL.NOINC `($__internal_2_$__cuda_sm3x_div_rn_noftz_f32_slowpath) ;  /* 0x0000001400a47944 */ /* 0x000fea0003c00000 */
[----:B------:R-:W-:-:S07]  /*54f0*/  IMAD.MOV.U32 R18, RZ, RZ, R8 ;  /* 0x000000ffff127224 */ /* 0x000fce00078e0008 */
.L_x_73:
[----:B------:R-:W-:Y:S05]  /*5500*/  BSYNC.RECONVERGENT B3 ;  /* 0x0000000000037941 */ /* 0x000fea0003800200 */
.L_x_72:
[----:B------:R-:W0:Y:S01]  /*5510*/  MUFU.RCP R8, R11 ;  /* 0x0000000b00087308 */ /* 0x000e220000001000 */
[----:B------:R-:W-:Y:S01]  /*5520*/  FMUL R16, R9, 10 ;  /* 0x4120000009107820 */ /* 0x000fe20000400000 */
[----:B------:R-:W-:Y:S06]  /*5530*/  BSSY.RECONVERGENT B3, `(.L_x_74) ;  /* 0x000000d000037945 */ /* 0x000fec0003800200 */
[----:B------:R-:W1:Y:S01]  /*5540*/  FCHK P0, R16, R11 ;  /* 0x0000000b10007302 */ /* 0x000e620000000000 */
[----:B0-----:R-:W-:-:S04]  /*5550*/  FFMA R17, -R11, R8, 1 ;  /* 0x3f8000000b117423 */ /* 0x001fc80000000108 */
[----:B------:R-:W-:-:S04]  /*5560*/  FFMA R17, R8, R17, R8 ;  /* 0x0000001108117223 */ /* 0x000fc80000000008 */
[----:B------:R-:W-:-:S04]  /*5570*/  FFMA R8, R17, R16, RZ ;  /* 0x0000001011087223 */ /* 0x000fc800000000ff */
[----:B------:R-:W-:-:S04]  /*5580*/  FFMA R13, -R11, R8, R16 ;  /* 0x000000080b0d7223 */ /* 0x000fc80000000110 */
[----:B------:R-:W-:Y:S01]  /*5590*/  FFMA R17, R17, R13, R8 ;  /* 0x0000000d11117223 */ /* 0x000fe20000000008 */
[----:B-1----:R-:W-:Y:S06]  /*55a0*/  @!P0 BRA `(.L_x_75) ;  /* 0x0000000000148947 */ /* 0x002fec0003800000 */
[----:B------:R-:W-:Y:S01]  /*55b0*/  MOV R8, R16 ;  /* 0x0000001000087202 */ /* 0x000fe20000000f00 */
[----:B------:R-:W-:Y:S01]  /*55c0*/  IMAD.MOV.U32 R13, RZ, RZ, R11 ;  /* 0x000000ffff0d7224 */ /* 0x000fe200078e000b */
[----:B------:R-:W-:-:S07]  /*55d0*/  MOV R20, 0x55f0 ;  /* 0x000055f000147802 */ /* 0x000fce0000000f00 */
[----:B------:R-:W-:Y:S05]  /*55e0*/  CALL.REL.NOINC `($__internal_2_$__cuda_sm3x_div_rn_noftz_f32_slowpath) ;  /* 0x0000001400647944 */ /* 0x000fea0003c00000 */
[----:B------:R-:W-:-:S07]  /*55f0*/  IMAD.MOV.U32 R17, RZ, RZ, R8 ;  /* 0x000000ffff117224 */ /* 0x000fce00078e0008 */
.L_x_75:
[----:B------:R-:W-:Y:S05]  /*5600*/  BSYNC.RECONVERGENT B3 ;  /* 0x0000000000037941 */ /* 0x000fea0003800200 */
.L_x_74:
[----:B------:R-:W-:Y:S01]  /*5610*/  FMUL R13, R11, 12 ;  /* 0x414000000b0d7820 */ /* 0x000fe20000400000 */
[----:B------:R-:W-:-:S03]  /*5620*/  FSETP.GTU.AND P0, PT, |R17|, 10, PT ;  /* 0x412000001100780b */ /* 0x000fc60003f0c200 */
[----:B------:R-:W-:Y:S01]  /*5630*/  FFMA R8, RZ, R12, R13 ;  /* 0x0000000cff087223 */ /* 0x000fe2000000000d */
[----:B------:R-:W-:-:S03]  /*5640*/  FSETP.GTU.OR P0, PT, |R18|, 10, P0 ;  /* 0x412000001200780b */ /* 0x000fc6000070c600 */
[----:B------:R-:W-:-:S04]  /*5650*/  FFMA R8, RZ, R9, R8 ;  /* 0x00000009ff087223 */ /* 0x000fc80000000008 */
[----:B------:R-:W-:-:S05]  /*5660*/  FFMA R13, R8, R8, 36 ;  /* 0x42100000080d7423 */ /* 0x000fca0000000008 */
[----:B------:R-:W-:-:S13]  /*5670*/  FSETP.LEU.OR P0, PT, R13, 144, P0 ;  /* 0x431000000d00780b */ /* 0x000fda000070b400 */
[----:B------:R-:W-:Y:S05]  /*5680*/  @P0 BRA `(.L_x_76) ;  /* 0xffffffec00300947 */ /* 0x000fea000383ffff */
[----:B------:R-:W-:Y:S05]  /*5690*/  BSYNC B2 ;  /* 0x0000000000027941 */ /* 0x000fea0003800000 */
.L_x_60:
[----:B------:R-:W-:Y:S01]  /*56a0*/  FADD R0, R13, -144 ;  /* 0xc31000000d007421 */ /* 0x000fe20000000000 */
[----:B------:R-:W-:Y:S03]  /*56b0*/  BSSY.RECONVERGENT B0, `(.L_x_77) ;  /* 0x000000e000007945 */ /* 0x000fe60003800200 */
[----:B------:R-:W-:Y:S01]  /*56c0*/  VIADD R10, R0, 0xf3000000 ;  /* 0xf3000000000a7836 */ /* 0x000fe20000000000 */
[----:B------:R0:W1:Y:S04]  /*56d0*/  MUFU.RSQ R15, R0 ;  /* 0x00000000000f7308 */ /* 0x0000680000001400 */
[----:B------:R-:W-:-:S13]  /*56e0*/  ISETP.GT.U32.AND P0, PT, R10, 0x727fffff, PT ;  /* 0x727fffff0a00780c */ /* 0x000fda0003f04070 */
[----:B01----:R-:W-:Y:S05]  /*56f0*/  @!P0 BRA `(.L_x_78) ;  /* 0x0000000000148947 */ /* 0x003fea0003800000 */
[----:B------:R-:W-:Y:S02]  /*5700*/  MOV R13, R0 ;  /* 0x00000000000d7202 */ /* 0x000fe40000000f00 */
[----:B------:R-:W-:-:S07]  /*5710*/  MOV R20, 0x5730 ;  /* 0x0000573000147802 */ /* 0x000fce0000000f00 */
[----:B------:R-:W-:Y:S05]  /*5720*/  CALL.REL.NOINC `($__internal_1_$__cuda_sm20_sqrt_rn_f32_slowpath) ;  /* 0x0000001000c07944 */ /* 0x000fea0003c00000 */
[----:B------:R-:W-:Y:S01]  /*5730*/  IMAD.MOV.U32 R13, RZ, RZ, R15 ;  /* 0x000000ffff0d7224 */ /* 0x000fe200078e000f */
[----:B------:R-:W-:Y:S06]  /*5740*/  BRA `(.L_x_79) ;  /* 0x0000000000107947 */ /* 0x000fec0003800000 */
.L_x_78:
[----:B------:R-:W-:Y:S01]  /*5750*/  FMUL.FTZ R13, R0, R15 ;  /* 0x0000000f000d7220 */ /* 0x000fe20000410000 */
[----:B------:R-:W-:-:S03]  /*5760*/  FMUL.FTZ R10, R15, 0.5 ;  /* 0x3f0000000f0a7820 */ /* 0x000fc60000410000 */
[----:B------:R-:W-:-:S04]  /*5770*/  FFMA R0, -R13, R13, R0 ;  /* 0x0000000d0d007223 */ /* 0x000fc80000000100 */
[----:B------:R-:W-:-:S07]  /*5780*/  FFMA R13, R0, R10, R13 ;  /* 0x0000000a000d7223 */ /* 0x000fce000000000d */
.L_x_79:
[----:B------:R-:W-:Y:S05]  /*5790*/  BSYNC.RECONVERGENT B0 ;  /* 0x0000000000007941 */ /* 0x000fea0003800200 */
.L_x_77:
[----:B------:R-:W-:Y:S01]  /*57a0*/  FADD R10, R8, -R13 ;  /* 0x8000000d080a7221 */ /* 0x000fe20000000000 */
[----:B------:R-:W-:Y:S03]  /*57b0*/  BSSY.RECONVERGENT B0, `(.L_x_80) ;  /* 0x000001a000007945 */ /* 0x000fe60003800200 */
[-C--:B------:R-:W-:Y:S01]  /*57c0*/  FMUL R12, R12, R10.reuse ;  /* 0x0000000a0c0c7220 */ /* 0x080fe20000400000 */
[-C--:B------:R-:W-:Y:S01]  /*57d0*/  FFMA R0, R11, R10.reuse, -12 ;  /* 0xc14000000b007423 */ /* 0x080fe2000000000a */
[-C--:B------:R-:W-:Y:S01]  /*57e0*/  FMUL R9, R9, R10.reuse ;  /* 0x0000000a09097220 */ /* 0x080fe20000400000 */
[----:B------:R-:W-:Y:S01]  /*57f0*/  FFMA R11, R11, -R10, 4 ;  /* 0x408000000b0b7423 */ /* 0x000fe2000000080a */
[----:B------:R-:W-:Y:S02]  /*5800*/  FFMA R13, R12, R12, RZ ;  /* 0x0000000c0c0d7223 */ /* 0x000fe400000000ff */
[----:B------:R-:W-:-:S02]  /*5810*/  FADD R10, -R9, -1 ;  /* 0xbf800000090a7421 */ /* 0x000fc40000000100 */
[----:B------:R-:W-:-:S04]  /*5820*/  FFMA R8, R0, R0, R13 ;  /* 0x0000000000087223 */ /* 0x000fc8000000000d */
[----:B------:R-:W-:Y:S01]  /*5830*/  FFMA R16, R9, R9, R8 ;  /* 0x0000000909107223 */ /* 0x000fe20000000008 */
[----:B------:R-:W-:-:S03]  /*5840*/  FADD R8, -R12, 4 ;  /* 0x408000000c087421 */ /* 0x000fc60000000100 */
[----:B------:R-:W-:Y:S01]  /*5850*/  VIADD R13, R16, 0xf3000000 ;  /* 0xf3000000100d7836 */ /* 0x000fe20000000000 */
[----:B------:R0:W1:Y:S01]  /*5860*/  MUFU.RSQ R15, R16 ;  /* 0x00000010000f7308 */ /* 0x0000620000001400 */
[----:B------:R-:W-:-:S03]  /*5870*/  FFMA R14, R8, R8, RZ ;  /* 0x00000008080e7223 */ /* 0x000fc600000000ff */
[----:B------:R-:W-:Y:S01]  /*5880*/  ISETP.GT.U32.AND P0, PT, R13, 0x727fffff, PT ;  /* 0x727fffff0d00780c */ /* 0x000fe20003f04070 */
[----:B------:R-:W-:-:S04]  /*5890*/  FFMA R13, R11, R11, R14 ;  /* 0x0000000b0b0d7223 */ /* 0x000fc8000000000e */
[----:B------:R-:W-:-:S08]  /*58a0*/  FFMA R14, R10, R10, R13 ;  /* 0x0000000a0a0e7223 */ /* 0x000fd0000000000d */
[----:B01----:R-:W-:Y:S05]  /*58b0*/  @!P0 BRA `(.L_x_81) ;  /* 0x0000000000148947 */ /* 0x003fea0003800000 */
[----:B------:R-:W-:Y:S01]  /*58c0*/  IMAD.MOV.U32 R13, RZ, RZ, R16 ;  /* 0x000000ffff0d7224 */ /* 0x000fe200078e0010 */
[----:B------:R-:W-:-:S07]  /*58d0*/  MOV R20, 0x58f0 ;  /* 0x000058f000147802 */ /* 0x000fce0000000f00 */
[----:B------:R-:W-:Y:S05]  /*58e0*/  CALL.REL.NOINC `($__internal_1_$__cuda_sm20_sqrt_rn_f32_slowpath) ;  /* 0x0000001000507944 */ /* 0x000fea0003c00000 */
[----:B------:R-:W-:Y:S01]  /*58f0*/  MOV R23, R15 ;  /* 0x0000000f00177202 */ /* 0x000fe20000000f00 */
[----:B------:R-:W-:Y:S06]  /*5900*/  BRA `(.L_x_82) ;  /* 0x0000000000107947 */ /* 0x000fec0003800000 */
.L_x_81:
[----:B------:R-:W-:Y:S01]  /*5910*/  FMUL.FTZ R23, R16, R15 ;  /* 0x0000000f10177220 */ /* 0x000fe20000410000 */
[----:B------:R-:W-:-:S03]  /*5920*/  FMUL.FTZ R13, R15, 0.5 ;  /* 0x3f0000000f0d7820 */ /* 0x000fc60000410000 */
[----:B------:R-:W-:-:S04]  /*5930*/  FFMA R16, -R23, R23, R16 ;  /* 0x0000001717107223 */ /* 0x000fc80000000110 */
[----:B------:R-:W-:-:S07]  /*5940*/  FFMA R23, R16, R13, R23 ;  /* 0x0000000d10177223 */ /* 0x000fce0000000017 */
.L_x_82:
[----:B------:R-:W-:Y:S05]  /*5950*/  BSYNC.RECONVERGENT B0 ;  /* 0x0000000000007941 */ /* 0x000fea0003800200 */
.L_x_80:
[----:B------:R-:W-:Y:S01]  /*5960*/  VIADD R13, R14, 0xf3000000 ;  /* 0xf30000000e0d7836 */ /* 0x000fe20000000000 */
[----:B------:R0:W1:Y:S01]  /*5970*/  MUFU.RSQ R15, R14 ;  /* 0x0000000e000f7308 */ /* 0x0000620000001400 */
[----:B------:R-:W-:Y:S03]  /*5980*/  BSSY.RECONVERGENT B0, `(.L_x_83) ;  /* 0x000000c000007945 */ /* 0x000fe60003800200 */
[----:B------:R-:W-:-:S13]  /*5990*/  ISETP.GT.U32.AND P0, PT, R13, 0x727fffff, PT ;  /* 0x727fffff0d00780c */ /* 0x000fda0003f04070 */
[----:B01----:R-:W-:Y:S05]  /*59a0*/  @!P0 BRA `(.L_x_84) ;  /* 0x0000000000148947 */ /* 0x003fea0003800000 */
[----:B------:R-:W-:Y:S01]  /*59b0*/  IMAD.MOV.U32 R13, RZ, RZ, R14 ;  /* 0x000000ffff0d7224 */ /* 0x000fe200078e000e */
[----:B------:R-:W-:-:S07]  /*59c0*/  MOV R20, 0x59e0 ;  /* 0x000059e000147802 */ /* 0x000fce0000000f00 */
[----:B------:R-:W-:Y:S05]  /*59d0*/  CALL.REL.NOINC `($__internal_1_$__cuda_sm20_sqrt_rn_f32_slowpath) ;  /* 0x0000001000147944 */ /* 0x000fea0003c00000 */
[----:B------:R-:W-:Y:S01]  /*59e0*/  IMAD.MOV.U32 R14, RZ, RZ, R15 ;  /* 0x000000ffff0e7224 */ /* 0x000fe200078e000f */
[----:B------:R-:W-:Y:S06]  /*59f0*/  BRA `(.L_x_85) ;  /* 0x0000000000107947 */ /* 0x000fec0003800000 */
.L_x_84:
[----:B------:R-:W-:Y:S01]  /*5a00*/  FMUL.FTZ R13, R14, R15 ;  /* 0x0000000f0e0d7220 */ /* 0x000fe20000410000 */
[----:B------:R-:W-:-:S03]  /*5a10*/  FMUL.FTZ R15, R15, 0.5 ;  /* 0x3f0000000f0f7820 */ /* 0x000fc60000410000 */
[----:B------:R-:W-:-:S04]  /*5a20*/  FFMA R14, -R13, R13, R14 ;  /* 0x0000000d0d0e7223 */ /* 0x000fc8000000010e */
[----:B------:R-:W-:-:S07]  /*5a30*/  FFMA R14, R14, R15, R13 ;  /* 0x0000000f0e0e7223 */ /* 0x000fce000000000d */
.L_x_85:
[----:B------:R-:W-:Y:S05]  /*5a40*/  BSYNC.RECONVERGENT B0 ;  /* 0x0000000000007941 */ /* 0x000fea0003800200 */
.L_x_83:
[----:B------:R-:W0:Y:S01]  /*5a50*/  MUFU.RCP R13, R14 ;  /* 0x0000000e000d7308 */ /* 0x000e220000001000 */
[----:B------:R-:W-:Y:S07]  /*5a60*/  BSSY.RECONVERGENT B2, `(.L_x_86) ;  /* 0x000000c000027945 */ /* 0x000fee0003800200 */
[----:B------:R-:W1:Y:S01]  /*5a70*/  FCHK P0, R8, R14 ;  /* 0x0000000e08007302 */ /* 0x000e620000000000 */
[----:B0-----:R-:W-:-:S04]  /*5a80*/  FFMA R16, R13, -R14, 1 ;  /* 0x3f8000000d107423 */ /* 0x001fc8000000080e */
[----:B------:R-:W-:-:S04]  /*5a90*/  FFMA R13, R13, R16, R13 ;  /* 0x000000100d0d7223 */ /* 0x000fc8000000000d */
[----:B------:R-:W-:-:S04]  /*5aa0*/  FFMA R15, R8, R13, RZ ;  /* 0x0000000d080f7223 */ /* 0x000fc800000000ff */
[----:B------:R-:W-:-:S04]  /*5ab0*/  FFMA R24, R15, -R14, R8 ;  /* 0x8000000e0f187223 */ /* 0x000fc80000000008 */
[----:B------:R-:W-:Y:S01]  /*5ac0*/  FFMA R24, R13, R24, R15 ;  /* 0x000000180d187223 */ /* 0x000fe2000000000f */
[----:B-1----:R-:W-:Y:S06]  /*5ad0*/  @!P0 BRA `(.L_x_87) ;  /* 0x0000000000108947 */ /* 0x002fec0003800000 */
[----:B------:R-:W-:Y:S02]  /*5ae0*/  MOV R13, R14 ;  /* 0x0000000e000d7202 */ /* 0x000fe40000000f00 */
[----:B------:R-:W-:-:S07]  /*5af0*/  MOV R20, 0x5b10 ;  /* 0x00005b1000147802 */ /* 0x000fce0000000f00 */
[----:B------:R-:W-:Y:S05]  /*5b00*/  CALL.REL.NOINC `($__internal_2_$__cuda_sm3x_div_rn_noftz_f32_slowpath) ;  /* 0x00000010001c7944 */ /* 0x000fea0003c00000 */
[----:B------:R-:W-:-:S07]  /*5b10*/  IMAD.MOV.U32 R24, RZ, RZ, R8 ;  /* 0x000000ffff187224 */ /* 0x000fce00078e0008 */
.L_x_87:
[----:B------:R-:W-:Y:S05]  /*5b20*/  BSYNC.RECONVERGENT B2 ;  /* 0x0000000000027941 */ /* 0x000fea0003800200 */
.L_x_86:
        /* <DEDUP_REMOVED lines=9> */
[----:B------:R-:W-:Y:S01]  /*5bc0*/  IMAD.MOV.U32 R8, RZ, RZ, R12 ;  /* 0x000000ffff087224 */ /* 0x000fe200078e000c */
[----:B------:R-:W-:Y:S01]  /*5bd0*/  MOV R20, 0x5c00 ;  /* 0x00005c0000147802 */ /* 0x000fe20000000f00 */
[----:B------:R-:W-:-:S07]  /*5be0*/  IMAD.MOV.U32 R13, RZ, RZ, R23 ;  /* 0x000000ffff0d7224 */ /* 0x000fce00078e0017 */
[----:B------:R-:W-:Y:S05]  /*5bf0*/  CALL.REL.NOINC `($__internal_2_$__cuda_sm3x_div_rn_noftz_f32_slowpath) ;  /* 0x0000000c00e07944 */ /* 0x000fea0003c00000 */
[----:B------:R-:W-:-:S07]  /*5c00*/  MOV R13, R8 ;  /* 0x00000008000d7202 */ /* 0x000fce0000000f00 */
.L_x_89:
[----:B------:R-:W-:Y:S05]  /*5c10*/  BSYNC.RECONVERGENT B2 ;  /* 0x0000000000027941 */ /* 0x000fea0003800200 */
.L_x_88:
[----:B------:R-:W0:Y:S01]  /*5c20*/  MUFU.RCP R15, R14 ;  /* 0x0000000e000f7308 */ /* 0x000e220000001000 */
[----:B------:R-:W-:Y:S01]  /*5c30*/  BSSY.RECONVERGENT B2, `(.L_x_90) ;  /* 0x000000e000027945 */ /* 0x000fe20003800200 */
[----:B------:R-:W-:-:S06]  /*5c40*/  FFMA R24, R13, R24, RZ ;  /* 0x000000180d187223 */ /* 0x000fcc00000000ff */
        /* <DEDUP_REMOVED lines=11> */
[----:B------:R-:W-:-:S07]  /*5d00*/  IMAD.MOV.U32 R25, RZ, RZ, R8 ;  /* 0x000000ffff197224 */ /* 0x000fce00078e0008 */
.L_x_91:
[----:B------:R-:W-:Y:S05]  /*5d10*/  BSYNC.RECONVERGENT B2 ;  /* 0x0000000000027941 */ /* 0x000fea0003800200 */
.L_x_90:
        /* <DEDUP_REMOVED lines=9> */
[----:B------:R-:W-:Y:S01]  /*5db0*/  MOV R8, R0 ;  /* 0x0000000000087202 */ /* 0x000fe20000000f00 */
[----:B------:R-:W-:Y:S01]  /*5dc0*/  IMAD.MOV.U32 R13, RZ, RZ, R23 ;  /* 0x000000ffff0d7224 */ /* 0x000fe200078e0017 */
[----:B------:R-:W-:-:S07]  /*5dd0*/  MOV R20, 0x5df0 ;  /* 0x00005df000147802 */ /* 0x000fce0000000f00 */
[----:B------:R-:W-:Y:S05]  /*5de0*/  CALL.REL.NOINC `($__internal_2_$__cuda_sm3x_div_rn_noftz_f32_slowpath) ;  /* 0x0000000c00647944 */ /* 0x000fea0003c00000 */
[----:B------:R-:W-:-:S07]  /*5df0*/  IMAD.MOV.U32 R11, RZ, RZ, R8 ;  /* 0x000000ffff0b7224 */ /* 0x000fce00078e0008 */
.L_x_93:
[----:B------:R-:W-:Y:S05]  /*5e00*/  BSYNC.RECONVERGENT B2 ;  /* 0x0000000000027941 */ /* 0x000fea0003800200 */
.L_x_92:
[----:B------:R-:W0:Y:S01]  /*5e10*/  MUFU.RCP R13, R14 ;  /* 0x0000000e000d7308 */ /* 0x000e220000001000 */
[----:B------:R-:W-:Y:S01]  /*5e20*/  BSSY.RECONVERGENT B2, `(.L_x_94) ;  /* 0x000000e000027945 */ /* 0x000fe20003800200 */
[----:B------:R-:W-:-:S06]  /*5e30*/  FFMA R25, R11, R25, R24 ;  /* 0x000000190b197223 */ /* 0x000fcc0000000018 */
        /* <DEDUP_REMOVED lines=8> */
[----:B------:R-:W-:Y:S02]  /*5ec0*/  MOV R13, R14 ;  /* 0x0000000e000d7202 */ /* 0x000fe40000000f00 */
[----:B------:R-:W-:-:S07]  /*5ed0*/  MOV R20, 0x5ef0 ;  /* 0x00005ef000147802 */ /* 0x000fce0000000f00 */
[----:B------:R-:W-:Y:S05]  /*5ee0*/  CALL.REL.NOINC `($__internal_2_$__cuda_sm3x_div_rn_noftz_f32_slowpath) ;  /* 0x0000000c00247944 */ /* 0x000fea0003c00000 */
[----:B------:R-:W-:-:S07]  /*5ef0*/  IMAD.MOV.U32 R0, RZ, RZ, R8 ;  /* 0x000000ffff007224 */ /* 0x000fce00078e0008 */
.L_x_95:
[----:B------:R-:W-:Y:S05]  /*5f00*/  BSYNC.RECONVERGENT B2 ;  /* 0x0000000000027941 */ /* 0x000fea0003800200 */
.L_x_94:
        /* <DEDUP_REMOVED lines=14> */
.L_x_97:
[----:B------:R-:W-:Y:S05]  /*5ff0*/  BSYNC.RECONVERGENT B2 ;  /* 0x0000000000027941 */ /* 0x000fea0003800200 */
.L_x_96:
[----:B------:R-:W-:Y:S01]  /*6000*/  FADD R9, R18, 10 ;  /* 0x4120000012097421 */ /* 0x000fe20000000000 */
[----:B------:R-:W-:Y:S02]  /*6010*/  IMAD.MOV.U32 R12, RZ, RZ, 0x3d4ccccd ;  /* 0x3d4ccccdff0c7424 */ /* 0x000fe400078e00ff */
[----:B------:R-:W-:Y:S01]  /*6020*/  FFMA R0, R10, R0, R25 ;  /* 0x000000000a007223 */ /* 0x000fe20000000019 */
[----:B------:R-:W-:Y:S02]  /*6030*/  IMAD.MOV.U32 R11, RZ, RZ, 0x41a00000 ;  /* 0x41a00000ff0b7424 */ /* 0x000fe400078e00ff */
[----:B------:R-:W-:Y:S01]  /*6040*/  FMUL R8, R9, R6 ;  /* 0x0000000609087220 */ /* 0x000fe20000400000 */
[----:B------:R-:W-:Y:S01]  /*6050*/  BSSY.RECONVERGENT B2, `(.L_x_98) ;  /* 0x000000e000027945 */ /* 0x000fe20003800200 */
[----:B------:R-:W-:Y:S02]  /*6060*/  FFMA R11, R12, -R11, 1 ;  /* 0x3f8000000c0b7423 */ /* 0x000fe4000000080b */
[----:B------:R-:W0:Y:S01]  /*6070*/  FCHK P0, R8, 20 ;  /* 0x41a0000008007902 */ /* 0x000e220000000000 */
[----:B------:R-:W-:Y:S01]  /*6080*/  FSETP.GEU.AND P1, PT, R0, RZ, PT ;  /* 0x000000ff0000720b */ /* 0x000fe20003f2e000 */
[----:B------:R-:W-:-:S03]  /*6090*/  FFMA R11, R11, R12, 0.050000000745058059692 ;  /* 0x3d4ccccd0b0b7423 */ /* 0x000fc6000000000c */
[----:B------:R-:W-:Y:S01]  /*60a0*/  FSEL R0, R0, RZ, P1 ;  /* 0x000000ff00007208 */ /* 0x000fe20000800000 */
[----:B------:R-:W-:-:S04]  /*60b0*/  FFMA R9, R8, R11, RZ ;  /* 0x0000000b08097223 */ /* 0x000fc800000000ff */
[----:B------:R-:W-:-:S04]  /*60c0*/  FFMA R10, R9, -20, R8 ;  /* 0xc1a00000090a7823 */ /* 0x000fc80000000008 */
[----:B------:R-:W-:Y:S01]  /*60d0*/  FFMA R9, R11, R10, R9 ;  /* 0x0000000a0b097223 */ /* 0x000fe20000000009 */
[----:B0-----:R-:W-:Y:S06]  /*60e0*/  @!P0 BRA `(.L_x_99) ;  /* 0x0000000000108947 */ /* 0x001fec0003800000 */
[----:B------:R-:W-:Y:S01]  /*60f0*/  IMAD.MOV.U32 R13, RZ, RZ, 0x41a00000 ;  /* 0x41a00000ff0d7424 */ /* 0x000fe200078e00ff */
[----:B------:R-:W-:-:S07]  /*6100*/  MOV R20, 0x6120 ;  /* 0x0000612000147802 */ /* 0x000fce0000000f00 */
[----:B------:R-:W-:Y:S05]  /*6110*/  CALL.REL.NOINC `($__internal_2_$__cuda_sm3x_div_rn_noftz_f32_slowpath) ;  /* 0x0000000800987944 */ /* 0x000fea0003c00000 */
[----:B------:R-:W-:-:S07]  /*6120*/  MOV R9, R8 ;  /* 0x0000000800097202 */ /* 0x000fce0000000f00 */
.L_x_99:
[----:B------:R-:W-:Y:S05]  /*6130*/  BSYNC.RECONVERGENT B2 ;  /* 0x0000000000027941 */ /* 0x000fea0003800200 */
.L_x_98:
[----:B------:R-:W-:Y:S01]  /*6140*/  FADD R17, R17, 10 ;  /* 0x4120000011117421 */ /* 0x000fe20000000000 */
[----:B------:R-:W-:Y:S01]  /*6150*/  IMAD.MOV.U32 R8, RZ, RZ, 0x3d4ccccd ;  /* 0x3d4ccccdff087424 */ /* 0x000fe200078e00ff */
[----:B------:R-:W-:Y:S01]  /*6160*/  F2I.TRUNC.NTZ R9, R9 ;  /* 0x0000000900097305 */ /* 0x000fe2000020f100 */
[----:B------:R-:W-:Y:S02]  /*6170*/  IMAD.MOV.U32 R11, RZ, RZ, 0x41a00000 ;  /* 0x41a00000ff0b7424 */ /* 0x000fe400078e00ff */
[----:B------:R-:W-:Y:S01]  /*6180*/  FMUL R14, R17, R6 ;  /* 0x00000006110e7220 */ /* 0x000fe20000400000 */
[----:B------:R-:W-:Y:S01]  /*6190*/  BSSY.RECONVERGENT B2, `(.L_x_100) ;  /* 0x000000d000027945 */ /* 0x000fe20003800200 */
[----:B------:R-:W-:-:S03]  /*61a0*/  FFMA R11, R8, -R11, 1 ;  /* 0x3f800000080b7423 */ /* 0x000fc6000000080b */
[----:B------:R-:W0:Y:S01]  /*61b0*/  FCHK P0, R14, 20 ;  /* 0x41a000000e007902 */ /* 0x000e220000000000 */
[----:B------:R-:W-:-:S04]  /*61c0*/  FFMA R8, R11, R8, 0.050000000745058059692 ;  /* 0x3d4ccccd0b087423 */ /* 0x000fc80000000008 */
[----:B------:R-:W-:-:S04]  /*61d0*/  FFMA R11, R8, R14, RZ ;  /* 0x0000000e080b7223 */ /* 0x000fc800000000ff */
[----:B------:R-:W-:-:S04]  /*61e0*/  FFMA R10, R11, -20, R14 ;  /* 0xc1a000000b0a7823 */ /* 0x000fc8000000000e */
[----:B------:R-:W-:Y:S01]  /*61f0*/  FFMA R12, R8, R10, R11 ;  /* 0x0000000a080c7223 */ /* 0x000fe2000000000b */
[----:B0-----:R-:W-:Y:S06]  /*6200*/  @!P0 BRA `(.L_x_101) ;  /* 0x0000000000148947 */ /* 0x001fec0003800000 */
[----:B------:R-:W-:Y:S02]  /*6210*/  HFMA2 R13, -RZ, RZ, 2.8125, 0 ;  /* 0x41a00000ff0d7431 */ /* 0x000fe400000001ff */
[----:B------:R-:W-:Y:S01]  /*6220*/  IMAD.MOV.U32 R8, RZ, RZ, R14 ;  /* 0x000000ffff087224 */ /* 0x000fe200078e000e */
[----:B------:R-:W-:-:S07]  /*6230*/  MOV R20, 0x6250 ;  /* 0x0000625000147802 */ /* 0x000fce0000000f00 */
[----:B------:R-:W-:Y:S05]  /*6240*/  CALL.REL.NOINC `($__internal_2_$__cuda_sm3x_div_rn_noftz_f32_slowpath) ;  /* 0x00000008004c7944 */ /* 0x000fea0003c00000 */
[----:B------:R-:W-:-:S07]  /*6250*/  IMAD.MOV.U32 R12, RZ, RZ, R8 ;  /* 0x000000ffff0c7224 */ /* 0x000fce00078e0008 */
.L_x_101:
[----:B------:R-:W-:Y:S05]  /*6260*/  BSYNC.RECONVERGENT B2 ;  /* 0x0000000000027941 */ /* 0x000fea0003800200 */
.L_x_100:
[----:B------:R-:W0:Y:S01]  /*6270*/  LDC.64 R10, c[0x0][0x380] ;  /* 0x0000e000ff0a7b82 */ /* 0x000e220000000a00 */
[----:B------:R-:W1:Y:S01]  /*6280*/  LDCU.64 UR4, c[0x0][0x390] ;  /* 0x00007200ff0477ac */ /* 0x000e620008000a00 */
[----:B------:R-:W1:Y:S01]  /*6290*/  F2I.TRUNC.NTZ R12, R12 ;  /* 0x0000000c000c7305 */ /* 0x000e62000020f100 */
[----:B------:R-:W2:Y:S01]  /*62a0*/  LDCU.64 UR6, c[0x0][0x388] ;  /* 0x00007100ff0677ac */ /* 0x000ea20008000a00 */
[----:B-1----:R-:W-:-:S04]  /*62b0*/  IMAD R9, R9, UR4, R12 ;  /* 0x0000000409097c24 */ /* 0x002fc8000f8e020c */
[----:B0-----:R-:W-:-:S05]  /*62c0*/  IMAD.WIDE R8, R9, 0x4, R10 ;  /* 0x0000000409087825 */ /* 0x001fca00078e020a */
[----:B------:R-:W3:Y:S01]  /*62d0*/  LDG.E R11, desc[UR8][R8.64] ;  /* 0x00000008080b7981 */ /* 0x000ee2000c1e1900 */
[----:B------:R-:W-:Y:S01]  /*62e0*/  IADD3 R14, P1, PT, R5, 0x1, RZ ;  /* 0x00000001050e7810 */ /* 0x000fe20007f3e0ff */
[----:B------:R-:W-:-:S03]  /*62f0*/  USHF.R.S32.HI UR4, URZ, 0x1f, UR5 ;  /* 0x0000001fff047899 */ /* 0x000fc60008011405 */
[----:B------:R-:W-:Y:S02]  /*6300*/  IADD3.X R12, PT, PT, RZ, R7, RZ, P1, !PT ;  /* 0x00000007ff0c7210 */ /* 0x000fe40000ffe4ff */
[----:B------:R-:W-:-:S04]  /*6310*/  ISETP.GE.U32.AND P0, PT, R14, UR5, PT ;  /* 0x000000050e007c0c */ /* 0x000fc8000bf06070 */
[----:B------:R-:W-:Y:S01]  /*6320*/  ISETP.GE.AND.EX P0, PT, R12, UR4, PT, P0 ;  /* 0x000000040c007c0c */ /* 0x000fe2000bf06300 */
[----:B---3--:R-:W-:-:S05]  /*6330*/  FADD R13, R0, R11 ;  /* 0x0000000b000d7221 */ /* 0x008fca0000000000 */
[----:B------:R0:W-:Y:S02]  /*6340*/  STG.E desc[UR8][R8.64], R13 ;  /* 0x0000000d08007986 */ /* 0x0001e4000c101908 */
[----:B0-----:R-:W-:Y:S02]  /*6350*/  IMAD.MOV.U32 R8, RZ, RZ, R2 ;  /* 0x000000ffff087224 */ /* 0x001fe400078e0002 */
[----:B------:R-:W-:Y:S02]  /*6360*/  IMAD.MOV.U32 R9, RZ, RZ, RZ ;  /* 0x000000ffff097224 */ /* 0x000fe400078e00ff */
[----:B------:R-:W-:-:S04]  /*6370*/  IMAD.WIDE.U32 R10, R2, R5, R8 ;  /* 0x00000005020a7225 */ /* 0x000fc800078e0008 */
[----:B------:R-:W-:Y:S01]  /*6380*/  IMAD R0, R2, R7, R11 ;  /* 0x0000000702007224 */ /* 0x000fe200078e020b */
[----:B--2---:R-:W-:Y:S01]  /*6390*/  ISETP.GE.U32.AND P1, PT, R10, UR6, PT ;  /* 0x000000060a007c0c */ /* 0x004fe2000bf26070 */
[----:B------:R-:W-:Y:S02]  /*63a0*/  IMAD.MOV.U32 R5, RZ, RZ, R14 ;  /* 0x000000ffff057224 */ /* 0x000fe400078e000e */
[----:B------:R-:W-:Y:S01]  /*63b0*/  IMAD.MOV.U32 R7, RZ, RZ, R12 ;  /* 0x000000ffff077224 */ /* 0x000fe200078e000c */
[----:B------:R-:W-:-:S13]  /*63c0*/  ISETP.GE.AND.EX P1, PT, R0, UR7, PT, P1 ;  /* 0x0000000700007c0c */ /* 0x000fda000bf26310 */
[----:B------:R-:W-:Y:S05]  /*63d0*/  @!P0 BRA !P1, `(.L_x_102) ;  /* 0xffffffa8009c8947 */ /* 0x000fea000483ffff */
[----:B------:R-:W-:Y:S05]  /*63e0*/  EXIT ;  /* 0x000000000000794d */ /* 0x000fea0003800000 */
        .weak           $__internal_0_$__cuda_sm20_div_rn_f64_full
        .type           $__internal_0_$__cuda_sm20_div_rn_f64_full,@function
        .size           $__internal_0_$__cuda_sm20_div_rn_f64_full,($__internal_1_$__cuda_sm20_sqrt_rn_f32_slowpath - $__internal_0_$__cuda_sm20_div_rn_f64_full)
$__internal_0_$__cuda_sm20_div_rn_f64_full:
[C---:B------:R-:W-:Y:S01]  /*63f0*/  FSETP.GEU.AND P0, PT, |R19|.reuse, 1.469367938527859385e-39, PT ;  /* 0x001000001300780b */ /* 0x040fe20003f0e200 */
[----:B------:R-:W-:Y:S01]  /*6400*/  IMAD.MOV.U32 R27, RZ, RZ, R9 ;  /* 0x000000ffff1b7224 */ /* 0x000fe200078e0009 */
[----:B------:R-:W-:Y:S01]  /*6410*/  LOP3.LUT R16, R19, 0x800fffff, RZ, 0xc0, !PT ;  /* 0x800fffff13107812 */ /* 0x000fe200078ec0ff */
[----:B------:R-:W-:Y:S01]  /*6420*/  IMAD.MOV.U32 R28, RZ, RZ, 0x1 ;  /* 0x00000001ff1c7424 */ /* 0x000fe200078e00ff */
[----:B------:R-:W-:Y:S01]  /*6430*/  MOV R26, R8 ;  /* 0x00000008001a7202 */ /* 0x000fe20000000f00 */
[----:B------:R-:W-:Y:S01]  /*6440*/  BSSY.RECONVERGENT B0, `(.L_x_103) ;  /* 0x0000059000007945 */ /* 0x000fe20003800200 */
[----:B------:R-:W-:Y:S01]  /*6450*/  LOP3.LUT R17, R16, 0x3ff00000, RZ, 0xfc, !PT ;  /* 0x3ff0000010117812 */ /* 0x000fe200078efcff */
[----:B------:R-:W-:Y:S01]  /*6460*/  IMAD.MOV.U32 R16, RZ, RZ, R18 ;  /* 0x000000ffff107224 */ /* 0x000fe200078e0012 */
[C---:B------:R-:W-:Y:S02]  /*6470*/  FSETP.GEU.AND P2, PT, |R27|.reuse, 1.469367938527859385e-39, PT ;  /* 0x001000001b00780b */ /* 0x040fe40003f4e200 */
[----:B------:R-:W-:-:S02]  /*6480*/  LOP3.LUT R8, R27, 0x7ff00000, RZ, 0xc0, !PT ;  /* 0x7ff000001b087812 */ /* 0x000fc400078ec0ff */
[----:B------:R-:W-:Y:S01]  /*6490*/  LOP3.LUT R11, R19, 0x7ff00000, RZ, 0xc0, !PT ;  /* 0x7ff00000130b7812 */ /* 0x000fe200078ec0ff */
[----:B------:R-:W-:-:S03]  /*64a0*/  @!P0 DMUL R16, R18, 8.98846567431157953865e+307 ;  /* 0x7fe0000012108828 */ /* 0x000fc60000000000 */
[----:B------:R-:W-:-:S03]  /*64b0*/  ISETP.GE.U32.AND P1, PT, R8, R11, PT ;  /* 0x0000000b0800720c */ /* 0x000fc60003f26070 */
[----:B------:R-:W0:Y:S02]  /*64c0*/  MUFU.RCP64H R29, R17 ;  /* 0x00000011001d7308 */ /* 0x000e240000001800 */
[----:B------:R-:W-:Y:S01]  /*64d0*/  @!P2 LOP3.LUT R9, R19, 0x7ff00000, RZ, 0xc0, !PT ;  /* 0x7ff000001309a812 */ /* 0x000fe200078ec0ff */
[----:B------:R-:W-:Y:S01]  /*64e0*/  @!P2 IMAD.MOV.U32 R34, RZ, RZ, RZ ;  /* 0x000000ffff22a224 */ /* 0x000fe200078e00ff */
[----:B------:R-:W-:Y:S02]  /*64f0*/  @!P0 LOP3.LUT R11, R17, 0x7ff00000, RZ, 0xc0, !PT ;  /* 0x7ff00000110b8812 */ /* 0x000fe400078ec0ff */
[----:B------:R-:W-:Y:S01]  /*6500*/  @!P2 ISETP.GE.U32.AND P3, PT, R8, R9, PT ;  /* 0x000000090800a20c */ /* 0x000fe20003f66070 */
[----:B------:R-:W-:-:S05]  /*6510*/  IMAD.MOV.U32 R9, RZ, RZ, 0x1ca00000 ;  /* 0x1ca00000ff097424 */ /* 0x000fca00078e00ff */
[C---:B------:R-:W-:Y:S02]  /*6520*/  @!P2 SEL R12, R9.reuse, 0x63400000, !P3 ;  /* 0x63400000090ca807 */ /* 0x040fe40005800000 */
[----:B------:R-:W-:Y:S02]  /*6530*/  SEL R10, R9, 0x63400000, !P1 ;  /* 0x63400000090a7807 */ /* 0x000fe40004800000 */
[----:B------:R-:W-:Y:S01]  /*6540*/  @!P2 LOP3.LUT R12, R12, 0x80000000, R27, 0xf8, !PT ;  /* 0x800000000c0ca812 */ /* 0x000fe200078ef81b */
[----:B0-----:R-:W-:-:S03]  /*6550*/  DFMA R32, R28, -R16, 1 ;  /* 0x3ff000001c20742b */ /* 0x001fc60000000810 */
[----:B------:R-:W-:-:S05]  /*6560*/  @!P2 LOP3.LUT R35, R12, 0x100000, RZ, 0xfc, !PT ;  /* 0x001000000c23a812 */ /* 0x000fca00078efcff */
[----:B------:R-:W-:-:S08]  /*6570*/  DFMA R32, R32, R32, R32 ;  /* 0x000000202020722b */ /* 0x000fd00000000020 */
[----:B------:R-:W-:Y:S01]  /*6580*/  DFMA R32, R28, R32, R28 ;  /* 0x000000201c20722b */ /* 0x000fe2000000001c */
[----:B------:R-:W-:Y:S01]  /*6590*/  LOP3.LUT R29, R10, 0x800fffff, R27, 0xf8, !PT ;  /* 0x800fffff0a1d7812 */ /* 0x000fe200078ef81b */
[----:B------:R-:W-:Y:S01]  /*65a0*/  IMAD.MOV.U32 R10, RZ, RZ, R8 ;  /* 0x000000ffff0a7224 */ /* 0x000fe200078e0008 */
[----:B------:R-:W-:-:S05]  /*65b0*/  MOV R28, R26 ;  /* 0x0000001a001c7202 */ /* 0x000fca0000000f00 */
[----:B------:R-:W-:Y:S02]  /*65c0*/  DFMA R30, R32, -R16, 1 ;  /* 0x3ff00000201e742b */ /* 0x000fe40000000810 */
[----:B------:R-:W-:-:S06]  /*65d0*/  @!P2 DFMA R28, R28, 2, -R34 ;  /* 0x400000001c1ca82b */ /* 0x000fcc0000000822 */
[----:B------:R-:W-:-:S04]  /*65e0*/  DFMA R32, R32, R30, R32 ;  /* 0x0000001e2020722b */ /* 0x000fc80000000020 */
[----:B------:R-:W-:-:S04]  /*65f0*/  @!P2 LOP3.LUT R10, R29, 0x7ff00000, RZ, 0xc0, !PT ;  /* 0x7ff000001d0aa812 */ /* 0x000fc800078ec0ff */
[----:B------:R-:W-:Y:S01]  /*6600*/  DMUL R30, R32, R28 ;  /* 0x0000001c201e7228 */ /* 0x000fe20000000000 */
[----:B------:R-:W-:-:S05]  /*6610*/  VIADD R12, R10, 0xffffffff ;  /* 0xffffffff0a0c7836 */ /* 0x000fca0000000000 */
[----:B------:R-:W-:Y:S02]  /*6620*/  ISETP.GT.U32.AND P0, PT, R12, 0x7feffffe, PT ;  /* 0x7feffffe0c00780c */ /* 0x000fe40003f04070 */
[----:B------:R-:W-:Y:S01]  /*6630*/  IADD3 R12, PT, PT, R11, -0x1, RZ ;  /* 0xffffffff0b0c7810 */ /* 0x000fe20007ffe0ff */
[----:B------:R-:W-:-:S03]  /*6640*/  DFMA R34, R30, -R16, R28 ;  /* 0x800000101e22722b */ /* 0x000fc6000000001c */
[----:B------:R-:W-:-:S05]  /*6650*/  ISETP.GT.U32.OR P0, PT, R12, 0x7feffffe, P0 ;  /* 0x7feffffe0c00780c */ /* 0x000fca0000704470 */
[----:B------:R-:W-:-:S08]  /*6660*/  DFMA R30, R32, R34, R30 ;  /* 0x00000022201e722b */ /* 0x000fd0000000001e */
[----:B------:R-:W-:Y:S05]  /*6670*/  @P0 BRA `(.L_x_104) ;  /* 0x0000000000740947 */ /* 0x000fea0003800000 */
[----:B------:R-:W-:-:S04]  /*6680*/  LOP3.LUT R11, R19, 0x7ff00000, RZ, 0xc0, !PT ;  /* 0x7ff00000130b7812 */ /* 0x000fc800078ec0ff */
[CC--:B------:R-:W-:Y:S02]  /*6690*/  VIADDMNMX R10, R8.reuse, -R11.reuse, 0xb9600000, !PT ;  /* 0xb9600000080a7446 */ /* 0x0c0fe4000780090b */
[----:B------:R-:W-:Y:S02]  /*66a0*/  ISETP.GE.U32.AND P0, PT, R8, R11, PT ;  /* 0x0000000b0800720c */ /* 0x000fe40003f06070 */
[----:B------:R-:W-:Y:S02]  /*66b0*/  VIMNMX R10, PT, PT, R10, 0x46a00000, PT ;  /* 0x46a000000a0a7848 */ /* 0x000fe40003fe0100 */
[----:B------:R-:W-:-:S05]  /*66c0*/  SEL R9, R9, 0x63400000, !P0 ;  /* 0x6340000009097807 */ /* 0x000fca0004000000 */
[----:B------:R-:W-:Y:S02]  /*66d0*/  IMAD.IADD R9, R10, 0x1, -R9 ;  /* 0x000000010a097824 */ /* 0x000fe400078e0a09 */
[----:B------:R-:W-:Y:S02]  /*66e0*/  IMAD.MOV.U32 R10, RZ, RZ, RZ ;  /* 0x000000ffff0a7224 */ /* 0x000fe400078e00ff */
[----:B------:R-:W-:-:S06]  /*66f0*/  VIADD R11, R9, 0x7fe00000 ;  /* 0x7fe00000090b7836 */ /* 0x000fcc0000000000 */
[----:B------:R-:W-:-:S10]  /*6700*/  DMUL R32, R30, R10 ;  /* 0x0000000a1e207228 */ /* 0x000fd40000000000 */
[----:B------:R-:W-:-:S13]  /*6710*/  FSETP.GTU.AND P0, PT, |R33|, 1.469367938527859385e-39, PT ;  /* 0x001000002100780b */ /* 0x000fda0003f0c200 */
[----:B------:R-:W-:Y:S05]  /*6720*/  @P0 BRA `(.L_x_105) ;  /* 0x0000000000a80947 */ /* 0x000fea0003800000 */
[----:B------:R-:W-:Y:S01]  /*6730*/  DFMA R16, R30, -R16, R28 ;  /* 0x800000101e10722b */ /* 0x000fe2000000001c */
[----:B------:R-:W-:-:S09]  /*6740*/  MOV R10, RZ ;  /* 0x000000ff000a7202 */ /* 0x000fd20000000f00 */
[C---:B------:R-:W-:Y:S02]  /*6750*/  FSETP.NEU.AND P0, PT, R17.reuse, RZ, PT ;  /* 0x000000ff1100720b */ /* 0x040fe40003f0d000 */
[----:B------:R-:W-:-:S04]  /*6760*/  LOP3.LUT R8, R17, 0x80000000, R19, 0x48, !PT ;  /* 0x8000000011087812 */ /* 0x000fc800078e4813 */
[----:B------:R-:W-:-:S07]  /*6770*/  LOP3.LUT R11, R8, R11, RZ, 0xfc, !PT ;  /* 0x0000000b080b7212 */ /* 0x000fce00078efcff */
[----:B------:R-:W-:Y:S05]  /*6780*/  @!P0 BRA `(.L_x_105) ;  /* 0x0000000000908947 */ /* 0x000fea0003800000 */
[----:B------:R-:W-:Y:S01]  /*6790*/  IMAD.MOV R17, RZ, RZ, -R9 ;  /* 0x000000ffff117224 */ /* 0x000fe200078e0a09 */
[----:B------:R-:W-:Y:S01]  /*67a0*/  DMUL.RP R10, R30, R10 ;  /* 0x0000000a1e0a7228 */ /* 0x000fe20000008000 */
[----:B------:R-:W-:Y:S01]  /*67b0*/  IMAD.MOV.U32 R16, RZ, RZ, RZ ;  /* 0x000000ffff107224 */ /* 0x000fe200078e00ff */
[----:B------:R-:W-:-:S05]  /*67c0*/  IADD3 R9, PT, PT, -R9, -0x43300000, RZ ;  /* 0xbcd0000009097810 */ /* 0x000fca0007ffe1ff */
[----:B------:R-:W-:-:S03]  /*67d0*/  DFMA R16, R32, -R16, R30 ;  /* 0x800000102010722b */ /* 0x000fc6000000001e */
[----:B------:R-:W-:-:S07]  /*67e0*/  LOP3.LUT R8, R11, R8, RZ, 0x3c, !PT ;  /* 0x000000080b087212 */ /* 0x000fce00078e3cff */
[----:B------:R-:W-:-:S04]  /*67f0*/  FSETP.NEU.AND P0, PT, |R17|, R9, PT ;  /* 0x000000091100720b */ /* 0x000fc80003f0d200 */
[----:B------:R-:W-:Y:S02]  /*6800*/  FSEL R10, R10, R32, !P0 ;  /* 0x000000200a0a7208 */ /* 0x000fe40004000000 */
[----:B------:R-:W-:-:S03]  /*6810*/  FSEL R11, R8, R33, !P0 ;  /* 0x00000021080b7208 */ /* 0x000fc60004000000 */
[----:B------:R-:W-:Y:S01]  /*6820*/  IMAD.MOV.U32 R32, RZ, RZ, R10 ;  /* 0x000000ffff207224 */ /* 0x000fe200078e000a */
[----:B------:R-:W-:Y:S01]  /*6830*/  MOV R33, R11 ;  /* 0x0000000b00217202 */ /* 0x000fe20000000f00 */
[----:B------:R-:W-:Y:S06]  /*6840*/  BRA `(.L_x_105) ;  /* 0x0000000000607947 */ /* 0x000fec0003800000 */
.L_x_104:
[----:B------:R-:W-:-:S14]  /*6850*/  DSETP.NAN.AND P0, PT, R26, R26, PT ;  /* 0x0000001a1a00722a */ /* 0x000fdc0003f08000 */
[----:B------:R-:W-:Y:S05]  /*6860*/  @P0 BRA `(.L_x_106) ;  /* 0x00000000004c0947 */ /* 0x000fea0003800000 */
[----:B------:R-:W-:-:S14]  /*6870*/  DSETP.NAN.AND P0, PT, R18, R18, PT ;  /* 0x000000121200722a */ /* 0x000fdc0003f08000 */
[----:B------:R-:W-:Y:S05]  /*6880*/  @P0 BRA `(.L_x_107) ;  /* 0x0000000000340947 */ /* 0x000fea0003800000 */
[----:B------:R-:W-:Y:S01]  /*6890*/  ISETP.NE.AND P0, PT, R10, R11, PT ;  /* 0x0000000b0a00720c */ /* 0x000fe20003f05270 */
[----:B------:R-:W-:Y:S02]  /*68a0*/  IMAD.MOV.U32 R32, RZ, RZ, 0x0 ;  /* 0x00000000ff207424 */ /* 0x000fe400078e00ff */
[----:B------:R-:W-:-:S10]  /*68b0*/  IMAD.MOV.U32 R33, RZ, RZ, -0x80000 ;  /* 0xfff80000ff217424 */ /* 0x000fd400078e00ff */
[----:B------:R-:W-:Y:S05]  /*68c0*/  @!P0 BRA `(.L_x_105) ;  /* 0x0000000000408947 */ /* 0x000fea0003800000 */
[----:B------:R-:W-:Y:S02]  /*68d0*/  ISETP.NE.AND P0, PT, R10, 0x7ff00000, PT ;  /* 0x7ff000000a00780c */ /* 0x000fe40003f05270 */
[----:B------:R-:W-:Y:S02]  /*68e0*/  LOP3.LUT R19, R27, 0x80000000, R19, 0x48, !PT ;  /* 0x800000001b137812 */ /* 0x000fe400078e4813 */
[----:B------:R-:W-:-:S13]  /*68f0*/  ISETP.EQ.OR P0, PT, R11, RZ, !P0 ;  /* 0x000000ff0b00720c */ /* 0x000fda0004702670 */
[----:B------:R-:W-:Y:S01]  /*6900*/  @P0 LOP3.LUT R8, R19, 0x7ff00000, RZ, 0xfc, !PT ;  /* 0x7ff0000013080812 */ /* 0x000fe200078efcff */
[----:B------:R-:W-:Y:S01]  /*6910*/  @!P0 IMAD.MOV.U32 R32, RZ, RZ, RZ ;  /* 0x000000ffff208224 */ /* 0x000fe200078e00ff */
[----:B------:R-:W-:Y:S01]  /*6920*/  @!P0 MOV R33, R19 ;  /* 0x0000001300218202 */ /* 0x000fe20000000f00 */
[----:B------:R-:W-:Y:S02]  /*6930*/  @P0 IMAD.MOV.U32 R32, RZ, RZ, RZ ;  /* 0x000000ffff200224 */ /* 0x000fe400078e00ff */
[----:B------:R-:W-:Y:S01]  /*6940*/  @P0 IMAD.MOV.U32 R33, RZ, RZ, R8 ;  /* 0x000000ffff210224 */ /* 0x000fe200078e0008 */
[----:B------:R-:W-:Y:S06]  /*6950*/  BRA `(.L_x_105) ;  /* 0x00000000001c7947 */ /* 0x000fec0003800000 */
.L_x_107:
[----:B------:R-:W-:Y:S01]  /*6960*/  LOP3.LUT R9, R19, 0x80000, RZ, 0xfc, !PT ;  /* 0x0008000013097812 */ /* 0x000fe200078efcff */
[----:B------:R-:W-:-:S03]  /*6970*/  IMAD.MOV.U32 R32, RZ, RZ, R18 ;  /* 0x000000ffff207224 */ /* 0x000fc600078e0012 */
[----:B------:R-:W-:Y:S01]  /*6980*/  MOV R33, R9 ;  /* 0x0000000900217202 */ /* 0x000fe20000000f00 */
[----:B------:R-:W-:Y:S06]  /*6990*/  BRA `(.L_x_105) ;  /* 0x00000000000c7947 */ /* 0x000fec0003800000 */
.L_x_106:
[----:B------:R-:W-:Y:S01]  /*69a0*/  LOP3.LUT R9, R27, 0x80000, RZ, 0xfc, !PT ;  /* 0x000800001b097812 */ /* 0x000fe200078efcff */
[----:B------:R-:W-:-:S04]  /*69b0*/  IMAD.MOV.U32 R32, RZ, RZ, R26 ;  /* 0x000000ffff207224 */ /* 0x000fc800078e001a */
[----:B------:R-:W-:-:S07]  /*69c0*/  IMAD.MOV.U32 R33, RZ, RZ, R9 ;  /* 0x000000ffff217224 */ /* 0x000fce00078e0009 */
.L_x_105:
[----:B------:R-:W-:Y:S05]  /*69d0*/  BSYNC.RECONVERGENT B0 ;  /* 0x0000000000007941 */ /* 0x000fea0003800200 */
.L_x_103:
[----:B------:R-:W-:Y:S01]  /*69e0*/  IMAD.MOV.U32 R10, RZ, RZ, R0 ;  /* 0x000000ffff0a7224 */ /* 0x000fe200078e0000 */
[----:B------:R-:W-:Y:S01]  /*69f0*/  MOV R9, R33 ;  /* 0x0000002100097202 */ /* 0x000fe20000000f00 */
[----:B------:R-:W-:Y:S02]  /*6a00*/  IMAD.MOV.U32 R11, RZ, RZ, 0x0 ;  /* 0x00000000ff0b7424 */ /* 0x000fe400078e00ff */
[----:B------:R-:W-:Y:S02]  /*6a10*/  IMAD.MOV.U32 R8, RZ, RZ, R32 ;  /* 0x000000ffff087224 */ /* 0x000fe400078e0020 */
[----:B------:R-:W-:Y:S05]  /*6a20*/  RET.REL.NODEC R10 `(_Z11update_gridPfliiPy) ;  /* 0xffffff940a747950 */ /* 0x000fea0003c3ffff */
        .weak           $__internal_1_$__cuda_sm20_sqrt_rn_f32_slowpath
        .type           $__internal_1_$__cuda_sm20_sqrt_rn_f32_slowpath,@function
        .size           $__internal_1_$__cuda_sm20_sqrt_rn_f32_slowpath,($__internal_2_$__cuda_sm3x_div_rn_noftz_f32_slowpath - $__internal_1_$__cuda_sm20_sqrt_rn_f32_slowpath)
$__internal_1_$__cuda_sm20_sqrt_rn_f32_slowpath:
[----:B------:R-:W-:-:S13]  /*6a30*/  LOP3.LUT P0, RZ, R13, 0x7fffffff, RZ, 0xc0, !PT ;  /* 0x7fffffff0dff7812 */ /* 0x000fda000780c0ff */
[----:B------:R-:W-:Y:S01]  /*6a40*/  @!P0 IMAD.MOV.U32 R15, RZ, RZ, R13 ;  /* 0x000000ffff0f8224 */ /* 0x000fe200078e000d */
[----:B------:R-:W-:Y:S06]  /*6a50*/  @!P0 BRA `(.L_x_108) ;  /* 0x0000000000408947 */ /* 0x000fec0003800000 */
[----:B------:R-:W-:-:S13]  /*6a60*/  FSETP.GEU.FTZ.AND P0, PT, R13, RZ, PT ;  /* 0x000000ff0d00720b */ /* 0x000fda0003f1e000 */
[----:B------:R-:W-:Y:S01]  /*6a70*/  @!P0 MOV R15, 0x7fffffff ;  /* 0x7fffffff000f8802 */ /* 0x000fe20000000f00 */
[----:B------:R-:W-:Y:S06]  /*6a80*/  @!P0 BRA `(.L_x_108) ;  /* 0x0000000000348947 */ /* 0x000fec0003800000 */
[----:B------:R-:W-:-:S13]  /*6a90*/  FSETP.GTU.FTZ.AND P0, PT, |R13|, +INF , PT ;  /* 0x7f8000000d00780b */ /* 0x000fda0003f1c200 */
[----:B------:R-:W-:Y:S01]  /*6aa0*/  @P0 FADD.FTZ R15, R13, 1 ;  /* 0x3f8000000d0f0421 */ /* 0x000fe20000010000 */
[----:B------:R-:W-:Y:S06]  /*6ab0*/  @P0 BRA `(.L_x_108) ;  /* 0x0000000000280947 */ /* 0x000fec0003800000 */
[----:B------:R-:W-:-:S13]  /*6ac0*/  FSETP.NEU.FTZ.AND P0, PT, |R13|, +INF , PT ;  /* 0x7f8000000d00780b */ /* 0x000fda0003f1d200 */
[----:B------:R-:W-:-:S04]  /*6ad0*/  @P0 FFMA R16, R13, 1.84467440737095516160e+19, RZ ;  /* 0x5f8000000d100823 */ /* 0x000fc800000000ff */
[----:B------:R-:W0:Y:S02]  /*6ae0*/  @P0 MUFU.RSQ R15, R16 ;  /* 0x00000010000f0308 */ /* 0x000e240000001400 */
[----:B0-----:R-:W-:Y:S01]  /*6af0*/  @P0 FMUL.FTZ R19, R16, R15 ;  /* 0x0000000f10130220 */ /* 0x001fe20000410000 */
[----:B------:R-:W-:Y:S01]  /*6b00*/  @P0 FMUL.FTZ R26, R15, 0.5 ;  /* 0x3f0000000f1a0820 */ /* 0x000fe20000410000 */
[----:B------:R-:W-:Y:S02]  /*6b10*/  @!P0 IMAD.MOV.U32 R15, RZ, RZ, R13 ;  /* 0x000000ffff0f8224 */ /* 0x000fe400078e000d */
[----:B------:R-:W-:-:S04]  /*6b20*/  @P0 FADD.FTZ R21, -R19, -RZ ;  /* 0x800000ff13150221 */ /* 0x000fc80000010100 */
[----:B------:R-:W-:-:S04]  /*6b30*/  @P0 FFMA R22, R19, R21, R16 ;  /* 0x0000001513160223 */ /* 0x000fc80000000010 */
[----:B------:R-:W-:-:S04]  /*6b40*/  @P0 FFMA R22, R22, R26, R19 ;  /* 0x0000001a16160223 */ /* 0x000fc80000000013 */
[----:B------:R-:W-:-:S07]  /*6b50*/  @P0 FMUL.FTZ R15, R22, 2.3283064365386962891e-10 ;  /* 0x2f800000160f0820 */ /* 0x000fce0000410000 */
.L_x_108:
[----:B------:R-:W-:-:S04]  /*6b60*/  IMAD.MOV.U32 R21, RZ, RZ, 0x0 ;  /* 0x00000000ff157424 */ /* 0x000fc800078e00ff */
[----:B------:R-:W-:Y:S05]  /*6b70*/  RET.REL.NODEC R20 `(_Z11update_gridPfliiPy) ;  /* 0xffffff9414207950 */ /* 0x000fea0003c3ffff */
        .weak           $__internal_2_$__cuda_sm3x_div_rn_noftz_f32_slowpath
        .type           $__internal_2_$__cuda_sm3x_div_rn_noftz_f32_slowpath,@function
        .size           $__internal_2_$__cuda_sm3x_div_rn_noftz_f32_slowpath,(.L_x_123 - $__internal_2_$__cuda_sm3x_div_rn_noftz_f32_slowpath)
$__internal_2_$__cuda_sm3x_div_rn_noftz_f32_slowpath:
[----:B------:R-:W-:Y:S01]  /*6b80*/  SHF.R.U32.HI R16, RZ, 0x17, R13 ;  /* 0x00000017ff107819 */ /* 0x000fe2000001160d */
[----:B------:R-:W-:Y:S01]  /*6b90*/  BSSY.RECONVERGENT B0, `(.L_x_109) ;  /* 0x0000062000007945 */ /* 0x000fe20003800200 */
[----:B------:R-:W-:Y:S02]  /*6ba0*/  SHF.R.U32.HI R19, RZ, 0x17, R8 ;  /* 0x00000017ff137819 */ /* 0x000fe40000011608 */
[----:B------:R-:W-:Y:S02]  /*6bb0*/  LOP3.LUT R16, R16, 0xff, RZ, 0xc0, !PT ;  /* 0x000000ff10107812 */ /* 0x000fe400078ec0ff */
[----:B------:R-:W-:-:S03]  /*6bc0*/  LOP3.LUT R19, R19, 0xff, RZ, 0xc0, !PT ;  /* 0x000000ff13137812 */ /* 0x000fc600078ec0ff */
[----:B------:R-:W-:Y:S01]  /*6bd0*/  VIADD R21, R16, 0xffffffff ;  /* 0xffffffff10157836 */ /* 0x000fe20000000000 */
[----:B------:R-:W-:-:S04]  /*6be0*/  IADD3 R22, PT, PT, R19, -0x1, RZ ;  /* 0xffffffff13167810 */ /* 0x000fc80007ffe0ff */
[----:B------:R-:W-:-:S04]  /*6bf0*/  ISETP.GT.U32.AND P0, PT, R21, 0xfd, PT ;  /* 0x000000fd1500780c */ /* 0x000fc80003f04070 */
[----:B------:R-:W-:-:S13]  /*6c00*/  ISETP.GT.U32.OR P0, PT, R22, 0xfd, P0 ;  /* 0x000000fd1600780c */ /* 0x000fda0000704470 */
[----:B------:R-:W-:Y:S01]  /*6c10*/  @!P0 IMAD.MOV.U32 R15, RZ, RZ, RZ ;  /* 0x000000ffff0f8224 */ /* 0x000fe200078e00ff */
[----:B------:R-:W-:Y:S06]  /*6c20*/  @!P0 BRA `(.L_x_110) ;  /* 0x00000000005c8947 */ /* 0x000fec0003800000 */
[----:B------:R-:W-:Y:S02]  /*6c30*/  FSETP.GTU.FTZ.AND P0, PT, |R8|, +INF , PT ;  /* 0x7f8000000800780b */ /* 0x000fe40003f1c200 */
[----:B------:R-:W-:-:S04]  /*6c40*/  FSETP.GTU.FTZ.AND P1, PT, |R13|, +INF , PT ;  /* 0x7f8000000d00780b */ /* 0x000fc80003f3c200 */
[----:B------:R-:W-:-:S13]  /*6c50*/  PLOP3.LUT P0, PT, P0, P1, PT, 0xf8, 0x8f ;  /* 0x00000000008f781c */ /* 0x000fda0000703f70 */
[----:B------:R-:W-:Y:S05]  /*6c60*/  @P0 BRA `(.L_x_111) ;  /* 0x00000004004c0947 */ /* 0x000fea0003800000 */
[----:B------:R-:W-:-:S13]  /*6c70*/  LOP3.LUT P0, RZ, R13, 0x7fffffff, R8, 0xc8, !PT ;  /* 0x7fffffff0dff7812 */ /* 0x000fda000780c808 */
[----:B------:R-:W-:Y:S05]  /*6c80*/  @!P0 BRA `(.L_x_112) ;  /* 0x00000004003c8947 */ /* 0x000fea0003800000 */
[C---:B------:R-:W-:Y:S02]  /*6c90*/  FSETP.NEU.FTZ.AND P0, PT, |R8|.reuse, +INF , PT ;  /* 0x7f8000000800780b */ /* 0x040fe40003f1d200 */
[----:B------:R-:W-:Y:S02]  /*6ca0*/  FSETP.NEU.FTZ.AND P2, PT, |R13|, +INF , PT ;  /* 0x7f8000000d00780b */ /* 0x000fe40003f5d200 */
[----:B------:R-:W-:-:S11]  /*6cb0*/  FSETP.NEU.FTZ.AND P1, PT, |R8|, +INF , PT ;  /* 0x7f8000000800780b */ /* 0x000fd60003f3d200 */
[----:B------:R-:W-:Y:S05]  /*6cc0*/  @!P2 BRA !P0, `(.L_x_112) ;  /* 0x00000004002ca947 */ /* 0x000fea0004000000 */
[----:B------:R-:W-:-:S04]  /*6cd0*/  LOP3.LUT P0, RZ, R8, 0x7fffffff, RZ, 0xc0, !PT ;  /* 0x7fffffff08ff7812 */ /* 0x000fc8000780c0ff */
[----:B------:R-:W-:-:S13]  /*6ce0*/  PLOP3.LUT P0, PT, P2, P0, PT, 0x2f, 0xf2 ;  /* 0x0000000000f2781c */ /* 0x000fda0001700577 */
[----:B------:R-:W-:Y:S05]  /*6cf0*/  @P0 BRA `(.L_x_113) ;  /* 0x0000000400180947 */ /* 0x000fea0003800000 */
[----:B------:R-:W-:-:S04]  /*6d00*/  LOP3.LUT P0, RZ, R13, 0x7fffffff, RZ, 0xc0, !PT ;  /* 0x7fffffff0dff7812 */ /* 0x000fc8000780c0ff */
[----:B------:R-:W-:-:S13]  /*6d10*/  PLOP3.LUT P0, PT, P1, P0, PT, 0x2f, 0xf2 ;  /* 0x0000000000f2781c */ /* 0x000fda0000f00577 */
[----:B------:R-:W-:Y:S05]  /*6d20*/  @P0 BRA `(.L_x_114) ;  /* 0x0000000400000947 */ /* 0x000fea0003800000 */
[----:B------:R-:W-:Y:S02]  /*6d30*/  ISETP.GE.AND P0, PT, R22, RZ, PT ;  /* 0x000000ff1600720c */ /* 0x000fe40003f06270 */
[----:B------:R-:W-:-:S11]  /*6d40*/  ISETP.GE.AND P1, PT, R21, RZ, PT ;  /* 0x000000ff1500720c */ /* 0x000fd60003f26270 */
[----:B------:R-:W-:Y:S02]  /*6d50*/  @P0 IMAD.MOV.U32 R15, RZ, RZ, RZ ;  /* 0x000000ffff0f0224 */ /* 0x000fe400078e00ff */
[----:B------:R-:W-:Y:S01]  /*6d60*/  @!P0 FFMA R8, R8, 1.84467440737095516160e+19, RZ ;  /* 0x5f80000008088823 */ /* 0x000fe200000000ff */
[----:B------:R-:W-:Y:S02]  /*6d70*/  @!P0 IMAD.MOV.U32 R15, RZ, RZ, -0x40 ;  /* 0xffffffc0ff0f8424 */ /* 0x000fe400078e00ff */
[----:B------:R-:W-:-:S03]  /*6d80*/  @!P1 FFMA R13, R13, 1.84467440737095516160e+19, RZ ;  /* 0x5f8000000d0d9823 */ /* 0x000fc600000000ff */
[----:B------:R-:W-:-:S07]  /*6d90*/  @!P1 IADD3 R15, PT, PT, R15, 0x40, RZ ;  /* 0x000000400f0f9810 */ /* 0x000fce0007ffe0ff */
.L_x_110:
[----:B------:R-:W-:Y:S01]  /*6da0*/  LEA R22, R16, 0xc0800000, 0x17 ;  /* 0xc080000010167811 */ /* 0x000fe200078eb8ff */
[----:B------:R-:W-:Y:S01]  /*6db0*/  VIADD R19, R19, 0xffffff81 ;  /* 0xffffff8113137836 */ /* 0x000fe20000000000 */
[----:B------:R-:W-:Y:S03]  /*6dc0*/  BSSY.RECONVERGENT B1, `(.L_x_115) ;  /* 0x0000035000017945 */ /* 0x000fe60003800200 */
[----:B------:R-:W-:Y:S02]  /*6dd0*/  IMAD.IADD R27, R13, 0x1, -R22 ;  /* 0x000000010d1b7824 */ /* 0x000fe400078e0a16 */
[----:B------:R-:W-:Y:S02]  /*6de0*/  IMAD R8, R19, -0x800000, R8 ;  /* 0xff80000013087824 */ /* 0x000fe400078e0208 */
[----:B------:R-:W0:Y:S01]  /*6df0*/  MUFU.RCP R22, R27 ;  /* 0x0000001b00167308 */ /* 0x000e220000001000 */
[----:B------:R-:W-:-:S04]  /*6e00*/  FADD.FTZ R13, -R27, -RZ ;  /* 0x800000ff1b0d7221 */ /* 0x000fc80000010100 */
[----:B0-----:R-:W-:-:S04]  /*6e10*/  FFMA R21, R22, R13, 1 ;  /* 0x3f80000016157423 */ /* 0x001fc8000000000d */
[----:B------:R-:W-:-:S04]  /*6e20*/  FFMA R21, R22, R21, R22 ;  /* 0x0000001516157223 */ /* 0x000fc80000000016 */
[----:B------:R-:W-:-:S04]  /*6e30*/  FFMA R22, R8, R21, RZ ;  /* 0x0000001508167223 */ /* 0x000fc800000000ff */
[----:B------:R-:W-:-:S04]  /*6e40*/  FFMA R26, R13, R22, R8 ;  /* 0x000000160d1a7223 */ /* 0x000fc80000000008 */
[----:B------:R-:W-:Y:S01]  /*6e50*/  FFMA R26, R21, R26, R22 ;  /* 0x0000001a151a7223 */ /* 0x000fe20000000016 */
[----:B------:R-:W-:-:S03]  /*6e60*/  IADD3 R22, PT, PT, R19, 0x7f, -R16 ;  /* 0x0000007f13167810 */ /* 0x000fc60007ffe810 */
[----:B------:R-:W-:Y:S02]  /*6e70*/  FFMA R13, R13, R26, R8 ;  /* 0x0000001a0d0d7223 */ /* 0x000fe40000000008 */
[----:B------:R-:W-:Y:S02]  /*6e80*/  IMAD.IADD R15, R22, 0x1, R15 ;  /* 0x00000001160f7824 */ /* 0x000fe400078e020f */
[----:B------:R-:W-:-:S05]  /*6e90*/  FFMA R8, R21, R13, R26 ;  /* 0x0000000d15087223 */ /* 0x000fca000000001a */
[----:B------:R-:W-:-:S04]  /*6ea0*/  SHF.R.U32.HI R16, RZ, 0x17, R8 ;  /* 0x00000017ff107819 */ /* 0x000fc80000011608 */
[----:B------:R-:W-:-:S04]  /*6eb0*/  LOP3.LUT R16, R16, 0xff, RZ, 0xc0, !PT ;  /* 0x000000ff10107812 */ /* 0x000fc800078ec0ff */
[----:B------:R-:W-:-:S05]  /*6ec0*/  IADD3 R16, PT, PT, R16, R15, RZ ;  /* 0x0000000f10107210 */ /* 0x000fca0007ffe0ff */
[----:B------:R-:W-:-:S05]  /*6ed0*/  VIADD R19, R16, 0xffffffff ;  /* 0xffffffff10137836 */ /* 0x000fca0000000000 */
[----:B------:R-:W-:-:S13]  /*6ee0*/  ISETP.GE.U32.AND P0, PT, R19, 0xfe, PT ;  /* 0x000000fe1300780c */ /* 0x000fda0003f06070 */
[----:B------:R-:W-:Y:S05]  /*6ef0*/  @!P0 BRA `(.L_x_116) ;  /* 0x0000000000808947 */ /* 0x000fea0003800000 */
[----:B------:R-:W-:-:S13]  /*6f00*/  ISETP.GT.AND P0, PT, R16, 0xfe, PT ;  /* 0x000000fe1000780c */ /* 0x000fda0003f04270 */
[----:B------:R-:W-:Y:S05]  /*6f10*/  @P0 BRA `(.L_x_117) ;  /* 0x00000000006c0947 */ /* 0x000fea0003800000 */
[----:B------:R-:W-:-:S13]  /*6f20*/  ISETP.GE.AND P0, PT, R16, 0x1, PT ;  /* 0x000000011000780c */ /* 0x000fda0003f06270 */
[----:B------:R-:W-:Y:S05]  /*6f30*/  @P0 BRA `(.L_x_118) ;  /* 0x0000000000740947 */ /* 0x000fea0003800000 */
[----:B------:R-:W-:Y:S02]  /*6f40*/  ISETP.GE.AND P0, PT, R16, -0x18, PT ;  /* 0xffffffe81000780c */ /* 0x000fe40003f06270 */
[----:B------:R-:W-:-:S11]  /*6f50*/  LOP3.LUT R8, R8, 0x80000000, RZ, 0xc0, !PT ;  /* 0x8000000008087812 */ /* 0x000fd600078ec0ff */
[----:B------:R-:W-:Y:S05]  /*6f60*/  @!P0 BRA `(.L_x_118) ;  /* 0x0000000000688947 */ /* 0x000fea0003800000 */
[CCC-:B------:R-:W-:Y:S01]  /*6f70*/  FFMA.RZ R15, R21.reuse, R13.reuse, R26.reuse ;  /* 0x0000000d150f7223 */ /* 0x1c0fe2000000c01a */
[CCC-:B------:R-:W-:Y:S01]  /*6f80*/  FFMA.RP R19, R21.reuse, R13.reuse, R26.reuse ;  /* 0x0000000d15137223 */ /* 0x1c0fe2000000801a */
[----:B------:R-:W-:Y:S01]  /*6f90*/  FFMA.RM R26, R21, R13, R26 ;  /* 0x0000000d151a7223 */ /* 0x000fe2000000401a */
[C---:B------:R-:W-:Y:S01]  /*6fa0*/  VIADD R13, R16.reuse, 0x20 ;  /* 0x00000020100d7836 */ /* 0x040fe20000000000 */
[C---:B------:R-:W-:Y:S02]  /*6fb0*/  ISETP.NE.AND P2, PT, R16.reuse, RZ, PT ;  /* 0x000000ff1000720c */ /* 0x040fe40003f45270 */
[----:B------:R-:W-:Y:S02]  /*6fc0*/  LOP3.LUT R15, R15, 0x7fffff, RZ, 0xc0, !PT ;  /* 0x007fffff0f0f7812 */ /* 0x000fe400078ec0ff */
[----:B------:R-:W-:Y:S01]  /*6fd0*/  ISETP.NE.AND P1, PT, R16, RZ, PT ;  /* 0x000000ff1000720c */ /* 0x000fe20003f25270 */
[----:B------:R-:W-:Y:S01]  /*6fe0*/  IMAD.MOV R16, RZ, RZ, -R16 ;  /* 0x000000ffff107224 */ /* 0x000fe200078e0a10 */
[----:B------:R-:W-:-:S02]  /*6ff0*/  LOP3.LUT R22, R15, 0x800000, RZ, 0xfc, !PT ;  /* 0x008000000f167812 */ /* 0x000fc400078efcff */
[----:B------:R-:W-:Y:S02]  /*7000*/  FSETP.NEU.FTZ.AND P0, PT, R19, R26, PT ;  /* 0x0000001a1300720b */ /* 0x000fe40003f1d000 */
[----:B------:R-:W-:Y:S02]  /*7010*/  SHF.L.U32 R13, R22, R13, RZ ;  /* 0x0000000d160d7219 */ /* 0x000fe400000006ff */
[----:B------:R-:W-:Y:S02]  /*7020*/  SEL R15, R16, RZ, P2 ;  /* 0x000000ff100f7207 */ /* 0x000fe40001000000 */
[----:B------:R-:W-:Y:S02]  /*7030*/  ISETP.NE.AND P1, PT, R13, RZ, P1 ;  /* 0x000000ff0d00720c */ /* 0x000fe40000f25270 */
[----:B------:R-:W-:Y:S02]  /*7040*/  SHF.R.U32.HI R15, RZ, R15, R22 ;  /* 0x0000000fff0f7219 */ /* 0x000fe40000011616 */
[----:B------:R-:W-:-:S02]  /*7050*/  PLOP3.LUT P0, PT, P0, P1, PT, 0xf8, 0x8f ;  /* 0x00000000008f781c */ /* 0x000fc40000703f70 */
[----:B------:R-:W-:Y:S02]  /*7060*/  SHF.R.U32.HI R13, RZ, 0x1, R15 ;  /* 0x00000001ff0d7819 */ /* 0x000fe4000001160f */
[----:B------:R-:W-:-:S04]  /*7070*/  SEL R16, RZ, 0x1, !P0 ;  /* 0x00000001ff107807 */ /* 0x000fc80004000000 */
[----:B------:R-:W-:-:S04]  /*7080*/  LOP3.LUT R16, R16, 0x1, R13, 0xf8, !PT ;  /* 0x0000000110107812 */ /* 0x000fc800078ef80d */
[----:B------:R-:W-:-:S04]  /*7090*/  LOP3.LUT R16, R16, R15, RZ, 0xc0, !PT ;  /* 0x0000000f10107212 */ /* 0x000fc800078ec0ff */
[----:B------:R-:W-:-:S04]  /*70a0*/  IADD3 R13, PT, PT, R13, R16, RZ ;  /* 0x000000100d0d7210 */ /* 0x000fc80007ffe0ff */
[----:B------:R-:W-:Y:S01]  /*70b0*/  LOP3.LUT R8, R13, R8, RZ, 0xfc, !PT ;  /* 0x000000080d087212 */ /* 0x000fe200078efcff */
[----:B------:R-:W-:Y:S06]  /*70c0*/  BRA `(.L_x_118) ;  /* 0x0000000000107947 */ /* 0x000fec0003800000 */
.L_x_117:
[----:B------:R-:W-:-:S04]  /*70d0*/  LOP3.LUT R8, R8, 0x80000000, RZ, 0xc0, !PT ;  /* 0x8000000008087812 */ /* 0x000fc800078ec0ff */
[----:B------:R-:W-:Y:S01]  /*70e0*/  LOP3.LUT R8, R8, 0x7f800000, RZ, 0xfc, !PT ;  /* 0x7f80000008087812 */ /* 0x000fe200078efcff */
[----:B------:R-:W-:Y:S06]  /*70f0*/  BRA `(.L_x_118) ;  /* 0x0000000000047947 */ /* 0x000fec0003800000 */
.L_x_116:
[----:B------:R-:W-:-:S07]  /*7100*/  IMAD R8, R15, 0x800000, R8 ;  /* 0x008000000f087824 */ /* 0x000fce00078e0208 */
.L_x_118:
[----:B------:R-:W-:Y:S05]  /*7110*/  BSYNC.RECONVERGENT B1 ;  /* 0x0000000000017941 */ /* 0x000fea0003800200 */
.L_x_115:
[----:B------:R-:W-:Y:S05]  /*7120*/  BRA `(.L_x_119) ;  /* 0x0000000000207947 */ /* 0x000fea0003800000 */
.L_x_114:
[----:B------:R-:W-:-:S04]  /*7130*/  LOP3.LUT R8, R13, 0x80000000, R8, 0x48, !PT ;  /* 0x800000000d087812 */ /* 0x000fc800078e4808 */
[----:B------:R-:W-:Y:S01]  /*7140*/  LOP3.LUT R8, R8, 0x7f800000, RZ, 0xfc, !PT ;  /* 0x7f80000008087812 */ /* 0x000fe200078efcff */
[----:B------:R-:W-:Y:S06]  /*7150*/  BRA `(.L_x_119) ;  /* 0x0000000000147947 */ /* 0x000fec0003800000 */
.L_x_113:
[----:B------:R-:W-:Y:S01]  /*7160*/  LOP3.LUT R8, R13, 0x80000000, R8, 0x48, !PT ;  /* 0x800000000d087812 */ /* 0x000fe200078e4808 */
[----:B------:R-:W-:Y:S06]  /*7170*/  BRA `(.L_x_119) ;  /* 0x00000000000c7947 */ /* 0x000fec0003800000 */
.L_x_112:
[----:B------:R-:W0:Y:S01]  /*7180*/  MUFU.RSQ R8, -QNAN ;  /* 0xffc0000000087908 */ /* 0x000e220000001400 */
[----:B------:R-:W-:Y:S05]  /*7190*/  BRA `(.L_x_119) ;  /* 0x0000000000047947 */ /* 0x000fea0003800000 */
.L_x_111:
[----:B------:R-:W-:-:S07]  /*71a0*/  FADD.FTZ R8, R8, R13 ;  /* 0x0000000d08087221 */ /* 0x000fce0000010000 */
.L_x_119:
[----:B------:R-:W-:Y:S05]  /*71b0*/  BSYNC.RECONVERGENT B0 ;  /* 0x0000000000007941 */ /* 0x000fea0003800200 */
.L_x_109:
[----:B------:R-:W-:-:S04]  /*71c0*/  IMAD.MOV.U32 R21, RZ, RZ, 0x0 ;  /* 0x00000000ff157424 */ /* 0x000fc800078e00ff */
[----:B0-----:R-:W-:Y:S05]  /*71d0*/  RET.REL.NODEC R20 `(_Z11update_gridPfliiPy) ;  /* 0xffffff8c14887950 */ /* 0x001fea0003c3ffff */
.L_x_120:
[----:B------:R-:W-:-:S00]  /*71e0*/  BRA `(.L_x_120) ;  /* 0xfffffffc00fc7947 */ /* 0x000fc0000383ffff */
[----:B------:R-:W-:-:S00]  /*71f0*/  NOP ;  /* 0x0000000000007918 */ /* 0x000fc00000000000 */
        /* <DEDUP_REMOVED lines=8> */
.L_x_123:


//--------------------- .nv.global.init           --------------------------
	.section	.nv.global.init,"aw",@progbits
	.align	4
.nv.global.init:
	.type		__cudart_i2opi_f,@object
	.size		__cudart_i2opi_f,(mrg32k3aM1SubSeq - __cudart_i2opi_f)
__cudart_i2opi_f:
        /*0000*/ 	.byte	0x41, 0x90, 0x43, 0x3c, 0x99, 0x95, 0x62, 0xdb, 0xc0, 0xdd, 0x34, 0xf5, 0xd1, 0x57, 0x27, 0xfc
        /*0010*/ 	.byte	0x29, 0x15, 0x44, 0x4e, 0x6e, 0x83, 0xf9, 0xa2
	.type		mrg32k3aM1SubSeq,@object
	.size		mrg32k3aM1SubSeq,(mrg32k3aM2SubSeq - mrg32k3aM1SubSeq)
mrg32k3aM1SubSeq:
        /*0018*/ 	.byte	0x0b, 0xcc, 0xee, 0x04, 0x73, 0x29, 0x8b, 0x6f, 0xf6, 0x53, 0x03, 0xf6, 0x23, 0xf6, 0xea, 0xda
        /* <DEDUP_REMOVED lines=125> */
	.type		mrg32k3aM2SubSeq,@object
	.size		mrg32k3aM2SubSeq,(mrg32k3aM1 - mrg32k3aM2SubSeq)
mrg32k3aM2SubSeq:
        /* <DEDUP_REMOVED lines=126> */
	.type		mrg32k3aM1,@object
	.size		mrg32k3aM1,(mrg32k3aM1Seq - mrg32k3aM1)
mrg32k3aM1:
        /* <DEDUP_REMOVED lines=144> */
	.type		mrg32k3aM1Seq,@object
	.size		mrg32k3aM1Seq,(mrg32k3aM2 - mrg32k3aM1Seq)
mrg32k3aM1Seq:
        /* <DEDUP_REMOVED lines=144> */
	.type		mrg32k3aM2,@object
	.size		mrg32k3aM2,(mrg32k3aM2Seq - mrg32k3aM2)
mrg32k3aM2:
        /* <DEDUP_REMOVED lines=144> */
	.type		mrg32k3aM2Seq,@object
	.size		mrg32k3aM2Seq,(precalc_xorwow_matrix - mrg32k3aM2Seq)
mrg32k3aM2Seq:
        /* <DEDUP_REMOVED lines=144> */
	.type		precalc_xorwow_matrix,@object
	.size		precalc_xorwow_matrix,(precalc_xorwow_offset_matrix - precalc_xorwow_matrix)
precalc_xorwow_matrix:
        /* <DEDUP_REMOVED lines=6400> */
	.type		precalc_xorwow_offset_matrix,@object
	.size		precalc_xorwow_offset_matrix,(.L_1 - precalc_xorwow_offset_matrix)
precalc_xorwow_offset_matrix:
        /* <DEDUP_REMOVED lines=6400> */
.L_1:


//--------------------- .nv.shared.reserved.0     --------------------------
	.section	.nv.shared.reserved.0,"aw",@nobits
	.weak		__nv_reservedSMEM_offset_0_alias
	.size		__nv_reservedSMEM_offset_0_alias, 0, 64
	.other		__nv_reservedSMEM_offset_0_alias,@"STO_CUDA_RESERVED_SHARED STV_DEFAULT"
__nv_reservedSMEM_offset_0_alias:
	.zero		0
	.zero		64


//--------------------- .nv.constant0._Z11update_gridPfliiPy --------------------------
	.section	.nv.constant0._Z11update_gridPfliiPy,"a",@progbits
	.sectionflags	@""
	.align	4
.nv.constant0._Z11update_gridPfliiPy:
	.zero		928


//--------------------- SYMBOLS --------------------------

	.type		.nv.reservedSmem.offset0,@object
	.size		.nv.reservedSmem.offset0,0x4
